//
// Generated by NVIDIA NVVM Compiler
//
// Compiler Build ID: CL-36424714
// Cuda compilation tools, release 13.0, V13.0.88
// Based on NVVM 20.0.0
//

.version 9.0
.target sm_100
.address_size 64

	// .globl	_ZN3cub18CUB_300001_SM_10006detail11EmptyKernelIvEEvv
.global .align 1 .b8 _ZN34_INTERNAL_cf377c60_4_k_cu_a0d8a2154cuda3std3__45__cpo5beginE[1];
.global .align 1 .b8 _ZN34_INTERNAL_cf377c60_4_k_cu_a0d8a2154cuda3std3__45__cpo3endE[1];
.global .align 1 .b8 _ZN34_INTERNAL_cf377c60_4_k_cu_a0d8a2154cuda3std3__45__cpo6cbeginE[1];
.global .align 1 .b8 _ZN34_INTERNAL_cf377c60_4_k_cu_a0d8a2154cuda3std3__45__cpo4cendE[1];
.global .align 1 .b8 _ZN34_INTERNAL_cf377c60_4_k_cu_a0d8a2154cuda3std3__45__cpo6rbeginE[1];
.global .align 1 .b8 _ZN34_INTERNAL_cf377c60_4_k_cu_a0d8a2154cuda3std3__45__cpo4rendE[1];
.global .align 1 .b8 _ZN34_INTERNAL_cf377c60_4_k_cu_a0d8a2154cuda3std3__45__cpo7crbeginE[1];
.global .align 1 .b8 _ZN34_INTERNAL_cf377c60_4_k_cu_a0d8a2154cuda3std3__45__cpo5crendE[1];
.global .align 1 .b8 _ZN34_INTERNAL_cf377c60_4_k_cu_a0d8a2154cuda3std3__436_GLOBAL__N__cf377c60_4_k_cu_a0d8a2156ignoreE[1];
.global .align 1 .b8 _ZN34_INTERNAL_cf377c60_4_k_cu_a0d8a2154cuda3std3__419piecewise_constructE[1];
.global .align 1 .b8 _ZN34_INTERNAL_cf377c60_4_k_cu_a0d8a2154cuda3std3__48in_placeE[1];
.global .align 1 .b8 _ZN34_INTERNAL_cf377c60_4_k_cu_a0d8a2154cuda3std3__420unreachable_sentinelE[1];
.global .align 1 .b8 _ZN34_INTERNAL_cf377c60_4_k_cu_a0d8a2154cuda3std3__47nulloptE[1];
.global .align 1 .b8 _ZN34_INTERNAL_cf377c60_4_k_cu_a0d8a2154cuda3std3__48unexpectE[1];
.global .align 1 .b8 _ZN34_INTERNAL_cf377c60_4_k_cu_a0d8a2154cuda3std6ranges3__45__cpo4swapE[1];
.global .align 1 .b8 _ZN34_INTERNAL_cf377c60_4_k_cu_a0d8a2154cuda3std6ranges3__45__cpo9iter_moveE[1];
.global .align 1 .b8 _ZN34_INTERNAL_cf377c60_4_k_cu_a0d8a2154cuda3std6ranges3__45__cpo5beginE[1];
.global .align 1 .b8 _ZN34_INTERNAL_cf377c60_4_k_cu_a0d8a2154cuda3std6ranges3__45__cpo3endE[1];
.global .align 1 .b8 _ZN34_INTERNAL_cf377c60_4_k_cu_a0d8a2154cuda3std6ranges3__45__cpo6cbeginE[1];
.global .align 1 .b8 _ZN34_INTERNAL_cf377c60_4_k_cu_a0d8a2154cuda3std6ranges3__45__cpo4cendE[1];
.global .align 1 .b8 _ZN34_INTERNAL_cf377c60_4_k_cu_a0d8a2154cuda3std6ranges3__45__cpo7advanceE[1];
.global .align 1 .b8 _ZN34_INTERNAL_cf377c60_4_k_cu_a0d8a2154cuda3std6ranges3__45__cpo9iter_swapE[1];
.global .align 1 .b8 _ZN34_INTERNAL_cf377c60_4_k_cu_a0d8a2154cuda3std6ranges3__45__cpo4nextE[1];
.global .align 1 .b8 _ZN34_INTERNAL_cf377c60_4_k_cu_a0d8a2154cuda3std6ranges3__45__cpo4prevE[1];
.global .align 1 .b8 _ZN34_INTERNAL_cf377c60_4_k_cu_a0d8a2154cuda3std6ranges3__45__cpo4dataE[1];
.global .align 1 .b8 _ZN34_INTERNAL_cf377c60_4_k_cu_a0d8a2154cuda3std6ranges3__45__cpo5cdataE[1];
.global .align 1 .b8 _ZN34_INTERNAL_cf377c60_4_k_cu_a0d8a2154cuda3std6ranges3__45__cpo4sizeE[1];
.global .align 1 .b8 _ZN34_INTERNAL_cf377c60_4_k_cu_a0d8a2154cuda3std6ranges3__45__cpo5ssizeE[1];
.global .align 1 .b8 _ZN34_INTERNAL_cf377c60_4_k_cu_a0d8a2154cuda3std6ranges3__45__cpo8distanceE[1];
.global .align 1 .b8 _ZN34_INTERNAL_cf377c60_4_k_cu_a0d8a2156thrust24THRUST_300001_SM_1000_NS8cuda_cub3parE[1];
.global .align 1 .b8 _ZN34_INTERNAL_cf377c60_4_k_cu_a0d8a2156thrust24THRUST_300001_SM_1000_NS8cuda_cub10par_nosyncE[1];
.global .align 1 .b8 _ZN34_INTERNAL_cf377c60_4_k_cu_a0d8a2156thrust24THRUST_300001_SM_1000_NS6system6detail10sequential3seqE[1];
.global .align 1 .b8 _ZN34_INTERNAL_cf377c60_4_k_cu_a0d8a2156thrust24THRUST_300001_SM_1000_NS12placeholders2_1E[1];
.global .align 1 .b8 _ZN34_INTERNAL_cf377c60_4_k_cu_a0d8a2156thrust24THRUST_300001_SM_1000_NS12placeholders2_2E[1];
.global .align 1 .b8 _ZN34_INTERNAL_cf377c60_4_k_cu_a0d8a2156thrust24THRUST_300001_SM_1000_NS12placeholders2_3E[1];
.global .align 1 .b8 _ZN34_INTERNAL_cf377c60_4_k_cu_a0d8a2156thrust24THRUST_300001_SM_1000_NS12placeholders2_4E[1];
.global .align 1 .b8 _ZN34_INTERNAL_cf377c60_4_k_cu_a0d8a2156thrust24THRUST_300001_SM_1000_NS12placeholders2_5E[1];
.global .align 1 .b8 _ZN34_INTERNAL_cf377c60_4_k_cu_a0d8a2156thrust24THRUST_300001_SM_1000_NS12placeholders2_6E[1];
.global .align 1 .b8 _ZN34_INTERNAL_cf377c60_4_k_cu_a0d8a2156thrust24THRUST_300001_SM_1000_NS12placeholders2_7E[1];
.global .align 1 .b8 _ZN34_INTERNAL_cf377c60_4_k_cu_a0d8a2156thrust24THRUST_300001_SM_1000_NS12placeholders2_8E[1];
.global .align 1 .b8 _ZN34_INTERNAL_cf377c60_4_k_cu_a0d8a2156thrust24THRUST_300001_SM_1000_NS12placeholders2_9E[1];
.global .align 1 .b8 _ZN34_INTERNAL_cf377c60_4_k_cu_a0d8a2156thrust24THRUST_300001_SM_1000_NS12placeholders3_10E[1];
.global .align 1 .b8 _ZN34_INTERNAL_cf377c60_4_k_cu_a0d8a2156thrust24THRUST_300001_SM_1000_NS3seqE[1];

.visible .entry _ZN3cub18CUB_300001_SM_10006detail11EmptyKernelIvEEvv()
{


	ret;

}
	// .globl	_ZN3cub18CUB_300001_SM_10006detail8for_each13static_kernelINS2_12policy_hub_t12policy_500_tEmN6thrust24THRUST_300001_SM_1000_NS8cuda_cub20__uninitialized_fill7functorINS7_10device_ptrIiEEiEEEEvT0_T1_
.visible .entry _ZN3cub18CUB_300001_SM_10006detail8for_each13static_kernelINS2_12policy_hub_t12policy_500_tEmN6thrust24THRUST_300001_SM_1000_NS8cuda_cub20__uninitialized_fill7functorINS7_10device_ptrIiEEiEEEEvT0_T1_(
	.param .u64 _ZN3cub18CUB_300001_SM_10006detail8for_each13static_kernelINS2_12policy_hub_t12policy_500_tEmN6thrust24THRUST_300001_SM_1000_NS8cuda_cub20__uninitialized_fill7functorINS7_10device_ptrIiEEiEEEEvT0_T1__param_0,
	.param .align 8 .b8 _ZN3cub18CUB_300001_SM_10006detail8for_each13static_kernelINS2_12policy_hub_t12policy_500_tEmN6thrust24THRUST_300001_SM_1000_NS8cuda_cub20__uninitialized_fill7functorINS7_10device_ptrIiEEiEEEEvT0_T1__param_1[16]
)
.maxntid 256
{
	.reg .pred 	%p<4>;
	.reg .b16 	%rs<5>;
	.reg .b32 	%r<12>;
	.reg .b64 	%rd<16>;

	ld.param.u32 	%r3, [_ZN3cub18CUB_300001_SM_10006detail8for_each13static_kernelINS2_12policy_hub_t12policy_500_tEmN6thrust24THRUST_300001_SM_1000_NS8cuda_cub20__uninitialized_fill7functorINS7_10device_ptrIiEEiEEEEvT0_T1__param_1+8];
	ld.param.u64 	%rd4, [_ZN3cub18CUB_300001_SM_10006detail8for_each13static_kernelINS2_12policy_hub_t12policy_500_tEmN6thrust24THRUST_300001_SM_1000_NS8cuda_cub20__uninitialized_fill7functorINS7_10device_ptrIiEEiEEEEvT0_T1__param_1];
	ld.param.u64 	%rd5, [_ZN3cub18CUB_300001_SM_10006detail8for_each13static_kernelINS2_12policy_hub_t12policy_500_tEmN6thrust24THRUST_300001_SM_1000_NS8cuda_cub20__uninitialized_fill7functorINS7_10device_ptrIiEEiEEEEvT0_T1__param_0];
	mov.u32 	%r9, %ctaid.x;
	mul.wide.u32 	%rd1, %r9, 512;
	sub.s64 	%rd2, %rd5, %rd1;
	setp.lt.u64 	%p1, %rd2, 512;
	@%p1 bra 	$L__BB1_2;
	mov.u32 	%r11, %tid.x;
	cvta.to.global.u64 	%rd11, %rd4;
	cvt.u64.u32 	%rd12, %r11;
	add.s64 	%rd13, %rd1, %rd12;
	shl.b64 	%rd14, %rd13, 2;
	add.s64 	%rd15, %rd11, %rd14;
	st.global.u32 	[%rd15], %r3;
	st.global.u32 	[%rd15+1024], %r3;
	bra.uni 	$L__BB1_6;
$L__BB1_2:
	cvta.to.global.u64 	%rd6, %rd4;
	mov.u32 	%r2, %tid.x;
	cvt.u64.u32 	%rd7, %r2;
	setp.le.u64 	%p2, %rd2, %rd7;
	add.s64 	%rd8, %rd1, %rd7;
	shl.b64 	%rd9, %rd8, 2;
	add.s64 	%rd3, %rd6, %rd9;
	@%p2 bra 	$L__BB1_4;
	st.global.u32 	[%rd3], %r3;
$L__BB1_4:
	add.s32 	%r10, %r2, 256;
	cvt.u64.u32 	%rd10, %r10;
	setp.le.u64 	%p3, %rd2, %rd10;
	@%p3 bra 	$L__BB1_6;
	st.global.u32 	[%rd3+1024], %r3;
$L__BB1_6:
	ret;

}
	// .globl	_ZN3cub18CUB_300001_SM_10006detail8for_each13static_kernelINS2_12policy_hub_t12policy_500_tElN6thrust24THRUST_300001_SM_1000_NS8cuda_cub10__tabulate7functorINS7_6detail15normal_iteratorINS7_10device_ptrIiEEEENS7_6system6detail7generic6detail22compute_sequence_valueIivEElEEEEvT0_T1_
.visible .entry _ZN3cub18CUB_300001_SM_10006detail8for_each13static_kernelINS2_12policy_hub_t12policy_500_tElN6thrust24THRUST_300001_SM_1000_NS8cuda_cub10__tabulate7functorINS7_6detail15normal_iteratorINS7_10device_ptrIiEEEENS7_6system6detail7generic6detail22compute_sequence_valueIivEElEEEEvT0_T1_(
	.param .u64 _ZN3cub18CUB_300001_SM_10006detail8for_each13static_kernelINS2_12policy_hub_t12policy_500_tElN6thrust24THRUST_300001_SM_1000_NS8cuda_cub10__tabulate7functorINS7_6detail15normal_iteratorINS7_10device_ptrIiEEEENS7_6system6detail7generic6detail22compute_sequence_valueIivEElEEEEvT0_T1__param_0,
	.param .align 8 .b8 _ZN3cub18CUB_300001_SM_10006detail8for_each13static_kernelINS2_12policy_hub_t12policy_500_tElN6thrust24THRUST_300001_SM_1000_NS8cuda_cub10__tabulate7functorINS7_6detail15normal_iteratorINS7_10device_ptrIiEEEENS7_6system6detail7generic6detail22compute_sequence_valueIivEElEEEEvT0_T1__param_1[16]
)
.maxntid 256
{
	.reg .pred 	%p<4>;
	.reg .b32 	%r<18>;
	.reg .b64 	%rd<20>;

	ld.param.u64 	%rd7, [_ZN3cub18CUB_300001_SM_10006detail8for_each13static_kernelINS2_12policy_hub_t12policy_500_tElN6thrust24THRUST_300001_SM_1000_NS8cuda_cub10__tabulate7functorINS7_6detail15normal_iteratorINS7_10device_ptrIiEEEENS7_6system6detail7generic6detail22compute_sequence_valueIivEElEEEEvT0_T1__param_1];
	ld.param.u64 	%rd8, [_ZN3cub18CUB_300001_SM_10006detail8for_each13static_kernelINS2_12policy_hub_t12policy_500_tElN6thrust24THRUST_300001_SM_1000_NS8cuda_cub10__tabulate7functorINS7_6detail15normal_iteratorINS7_10device_ptrIiEEEENS7_6system6detail7generic6detail22compute_sequence_valueIivEElEEEEvT0_T1__param_0];
	ld.param.v2.u32 	{%r3, %r4}, [_ZN3cub18CUB_300001_SM_10006detail8for_each13static_kernelINS2_12policy_hub_t12policy_500_tElN6thrust24THRUST_300001_SM_1000_NS8cuda_cub10__tabulate7functorINS7_6detail15normal_iteratorINS7_10device_ptrIiEEEENS7_6system6detail7generic6detail22compute_sequence_valueIivEElEEEEvT0_T1__param_1+8];
	mov.u32 	%r5, %ctaid.x;
	mul.wide.u32 	%rd1, %r5, 512;
	sub.s64 	%rd2, %rd8, %rd1;
	setp.lt.s64 	%p1, %rd2, 512;
	@%p1 bra 	$L__BB2_2;
	mov.u32 	%r13, %tid.x;
	cvta.to.global.u64 	%rd15, %rd7;
	cvt.u64.u32 	%rd16, %r13;
	add.s64 	%rd17, %rd1, %rd16;
	cvt.u32.u64 	%r14, %rd17;
	mad.lo.s32 	%r15, %r4, %r14, %r3;
	shl.b64 	%rd18, %rd17, 2;
	add.s64 	%rd19, %rd15, %rd18;
	st.global.u32 	[%rd19], %r15;
	add.s32 	%r16, %r14, 256;
	mad.lo.s32 	%r17, %r4, %r16, %r3;
	st.global.u32 	[%rd19+1024], %r17;
	bra.uni 	$L__BB2_6;
$L__BB2_2:
	cvta.to.global.u64 	%rd3, %rd7;
	mov.u32 	%r6, %tid.x;
	cvt.s64.s32 	%rd4, %rd2;
	cvt.u64.u32 	%rd5, %r6;
	setp.le.s64 	%p2, %rd4, %rd5;
	@%p2 bra 	$L__BB2_4;
	add.s64 	%rd9, %rd1, %rd5;
	cvt.u32.u64 	%r7, %rd9;
	mad.lo.s32 	%r8, %r4, %r7, %r3;
	shl.b64 	%rd10, %rd9, 2;
	add.s64 	%rd11, %rd3, %rd10;
	st.global.u32 	[%rd11], %r8;
$L__BB2_4:
	cvt.u32.u64 	%r9, %rd5;
	add.s32 	%r10, %r9, 256;
	cvt.u64.u32 	%rd6, %r10;
	setp.le.s64 	%p3, %rd4, %rd6;
	@%p3 bra 	$L__BB2_6;
	add.s64 	%rd12, %rd1, %rd6;
	shl.b64 	%rd13, %rd12, 2;
	cvt.u32.u64 	%r11, %rd12;
	mad.lo.s32 	%r12, %r4, %r11, %r3;
	add.s64 	%rd14, %rd13, %rd3;
	st.global.u32 	[%rd14], %r12;
$L__BB2_6:
	ret;

}
	// .globl	_ZN3cub18CUB_300001_SM_10006detail9transform16transform_kernelINS2_10policy_hubILb1EN4cuda3std3__45tupleIJN6thrust24THRUST_300001_SM_1000_NS6detail15normal_iteratorINSA_10device_ptrIiEEEEEEEE10policy1000Ei14double_functorSF_JPiEEEvT0_iT1_T2_DpNS2_10kernel_argIT3_EE
.visible .entry _ZN3cub18CUB_300001_SM_10006detail9transform16transform_kernelINS2_10policy_hubILb1EN4cuda3std3__45tupleIJN6thrust24THRUST_300001_SM_1000_NS6detail15normal_iteratorINSA_10device_ptrIiEEEEEEEE10policy1000Ei14double_functorSF_JPiEEEvT0_iT1_T2_DpNS2_10kernel_argIT3_EE(
	.param .u32 _ZN3cub18CUB_300001_SM_10006detail9transform16transform_kernelINS2_10policy_hubILb1EN4cuda3std3__45tupleIJN6thrust24THRUST_300001_SM_1000_NS6detail15normal_iteratorINSA_10device_ptrIiEEEEEEEE10policy1000Ei14double_functorSF_JPiEEEvT0_iT1_T2_DpNS2_10kernel_argIT3_EE_param_0,
	.param .u32 _ZN3cub18CUB_300001_SM_10006detail9transform16transform_kernelINS2_10policy_hubILb1EN4cuda3std3__45tupleIJN6thrust24THRUST_300001_SM_1000_NS6detail15normal_iteratorINSA_10device_ptrIiEEEEEEEE10policy1000Ei14double_functorSF_JPiEEEvT0_iT1_T2_DpNS2_10kernel_argIT3_EE_param_1,
	.param .align 1 .b8 _ZN3cub18CUB_300001_SM_10006detail9transform16transform_kernelINS2_10policy_hubILb1EN4cuda3std3__45tupleIJN6thrust24THRUST_300001_SM_1000_NS6detail15normal_iteratorINSA_10device_ptrIiEEEEEEEE10policy1000Ei14double_functorSF_JPiEEEvT0_iT1_T2_DpNS2_10kernel_argIT3_EE_param_2[1],
	.param .align 8 .b8 _ZN3cub18CUB_300001_SM_10006detail9transform16transform_kernelINS2_10policy_hubILb1EN4cuda3std3__45tupleIJN6thrust24THRUST_300001_SM_1000_NS6detail15normal_iteratorINSA_10device_ptrIiEEEEEEEE10policy1000Ei14double_functorSF_JPiEEEvT0_iT1_T2_DpNS2_10kernel_argIT3_EE_param_3[8],
	.param .align 8 .b8 _ZN3cub18CUB_300001_SM_10006detail9transform16transform_kernelINS2_10policy_hubILb1EN4cuda3std3__45tupleIJN6thrust24THRUST_300001_SM_1000_NS6detail15normal_iteratorINSA_10device_ptrIiEEEEEEEE10policy1000Ei14double_functorSF_JPiEEEvT0_iT1_T2_DpNS2_10kernel_argIT3_EE_param_4[16]
)
.maxntid 128
{
	.reg .pred 	%p<37>;
	.reg .b32 	%r<172>;
	.reg .b64 	%rd<66>;

	ld.param.u32 	%r50, [_ZN3cub18CUB_300001_SM_10006detail9transform16transform_kernelINS2_10policy_hubILb1EN4cuda3std3__45tupleIJN6thrust24THRUST_300001_SM_1000_NS6detail15normal_iteratorINSA_10device_ptrIiEEEEEEEE10policy1000Ei14double_functorSF_JPiEEEvT0_iT1_T2_DpNS2_10kernel_argIT3_EE_param_0];
	ld.param.u64 	%rd15, [_ZN3cub18CUB_300001_SM_10006detail9transform16transform_kernelINS2_10policy_hubILb1EN4cuda3std3__45tupleIJN6thrust24THRUST_300001_SM_1000_NS6detail15normal_iteratorINSA_10device_ptrIiEEEEEEEE10policy1000Ei14double_functorSF_JPiEEEvT0_iT1_T2_DpNS2_10kernel_argIT3_EE_param_4];
	ld.param.u64 	%rd16, [_ZN3cub18CUB_300001_SM_10006detail9transform16transform_kernelINS2_10policy_hubILb1EN4cuda3std3__45tupleIJN6thrust24THRUST_300001_SM_1000_NS6detail15normal_iteratorINSA_10device_ptrIiEEEEEEEE10policy1000Ei14double_functorSF_JPiEEEvT0_iT1_T2_DpNS2_10kernel_argIT3_EE_param_3];
	ld.param.u32 	%r49, [_ZN3cub18CUB_300001_SM_10006detail9transform16transform_kernelINS2_10policy_hubILb1EN4cuda3std3__45tupleIJN6thrust24THRUST_300001_SM_1000_NS6detail15normal_iteratorINSA_10device_ptrIiEEEEEEEE10policy1000Ei14double_functorSF_JPiEEEvT0_iT1_T2_DpNS2_10kernel_argIT3_EE_param_1];
	cvta.to.global.u64 	%rd1, %rd16;
	cvta.to.global.u64 	%rd2, %rd15;
	shl.b32 	%r1, %r49, 7;
	mov.u32 	%r51, %ctaid.x;
	mul.lo.s32 	%r2, %r1, %r51;
	sub.s32 	%r3, %r50, %r2;
	min.s32 	%r4, %r1, %r3;
	shl.b32 	%r5, %r4, 2;
	mov.u32 	%r6, %tid.x;
	shl.b32 	%r160, %r6, 7;
	setp.ge.s32 	%p1, %r160, %r5;
	@%p1 bra 	$L__BB3_3;
	mul.wide.u32 	%rd17, %r6, 128;
	add.s64 	%rd18, %rd2, %rd17;
	mul.wide.s32 	%rd19, %r2, 4;
	add.s64 	%rd64, %rd18, %rd19;
$L__BB3_2:
	.pragma "nounroll";
	// begin inline asm
	prefetch.global.L2 [%rd64];
	// end inline asm
	add.s32 	%r160, %r160, 16384;
	add.s64 	%rd64, %rd64, 16384;
	setp.lt.s32 	%p2, %r160, %r5;
	@%p2 bra 	$L__BB3_2;
$L__BB3_3:
	mul.wide.s32 	%rd21, %r2, 4;
	add.s64 	%rd6, %rd2, %rd21;
	add.s64 	%rd7, %rd1, %rd21;
	setp.gt.s32 	%p3, %r1, %r3;
	@%p3 bra 	$L__BB3_17;
	setp.lt.s32 	%p4, %r49, 1;
	@%p4 bra 	$L__BB3_58;
	and.b32  	%r10, %r49, 15;
	setp.lt.u32 	%p5, %r49, 16;
	mov.b32 	%r167, 0;
	@%p5 bra 	$L__BB3_8;
	and.b32  	%r167, %r49, 2147483632;
	neg.s32 	%r162, %r167;
	add.s32 	%r161, %r6, 1152;
	mul.wide.u32 	%rd22, %r6, 4;
	or.b64  	%rd65, %rd22, 4096;
$L__BB3_7:
	.pragma "nounroll";
	mul.wide.s32 	%rd23, %r161, 4;
	add.s64 	%rd24, %rd23, 1536;
	add.s64 	%rd25, %rd6, %rd65;
	ld.global.u32 	%r53, [%rd25+-4096];
	shl.b32 	%r54, %r53, 1;
	add.s64 	%rd26, %rd7, %rd65;
	st.global.u32 	[%rd26+-4096], %r54;
	ld.global.u32 	%r55, [%rd25+-3584];
	shl.b32 	%r56, %r55, 1;
	st.global.u32 	[%rd26+-3584], %r56;
	ld.global.u32 	%r57, [%rd25+-3072];
	shl.b32 	%r58, %r57, 1;
	st.global.u32 	[%rd26+-3072], %r58;
	ld.global.u32 	%r59, [%rd25+-2560];
	shl.b32 	%r60, %r59, 1;
	st.global.u32 	[%rd26+-2560], %r60;
	ld.global.u32 	%r61, [%rd25+-2048];
	shl.b32 	%r62, %r61, 1;
	st.global.u32 	[%rd26+-2048], %r62;
	ld.global.u32 	%r63, [%rd25+-1536];
	shl.b32 	%r64, %r63, 1;
	st.global.u32 	[%rd26+-1536], %r64;
	ld.global.u32 	%r65, [%rd25+-1024];
	shl.b32 	%r66, %r65, 1;
	st.global.u32 	[%rd26+-1024], %r66;
	ld.global.u32 	%r67, [%rd25+-512];
	shl.b32 	%r68, %r67, 1;
	st.global.u32 	[%rd26+-512], %r68;
	ld.global.u32 	%r69, [%rd25];
	shl.b32 	%r70, %r69, 1;
	st.global.u32 	[%rd26], %r70;
	add.s64 	%rd27, %rd6, %rd24;
	ld.global.u32 	%r71, [%rd27+-1536];
	shl.b32 	%r72, %r71, 1;
	add.s64 	%rd28, %rd7, %rd24;
	st.global.u32 	[%rd28+-1536], %r72;
	ld.global.u32 	%r73, [%rd27+-1024];
	shl.b32 	%r74, %r73, 1;
	st.global.u32 	[%rd28+-1024], %r74;
	ld.global.u32 	%r75, [%rd27+-512];
	shl.b32 	%r76, %r75, 1;
	st.global.u32 	[%rd28+-512], %r76;
	ld.global.u32 	%r77, [%rd27];
	shl.b32 	%r78, %r77, 1;
	st.global.u32 	[%rd28], %r78;
	ld.global.u32 	%r79, [%rd27+512];
	shl.b32 	%r80, %r79, 1;
	st.global.u32 	[%rd28+512], %r80;
	ld.global.u32 	%r81, [%rd27+1024];
	shl.b32 	%r82, %r81, 1;
	st.global.u32 	[%rd28+1024], %r82;
	ld.global.u32 	%r83, [%rd27+1536];
	shl.b32 	%r84, %r83, 1;
	st.global.u32 	[%rd28+1536], %r84;
	add.s32 	%r162, %r162, 16;
	add.s32 	%r161, %r161, 2048;
	add.s64 	%rd65, %rd65, 8192;
	setp.eq.s32 	%p6, %r162, 0;
	@%p6 bra 	$L__BB3_8;
	bra.uni 	$L__BB3_7;
$L__BB3_8:
	setp.eq.s32 	%p7, %r10, 0;
	@%p7 bra 	$L__BB3_58;
	and.b32  	%r37, %r49, 7;
	setp.lt.u32 	%p8, %r10, 8;
	@%p8 bra 	$L__BB3_11;
	shl.b32 	%r85, %r167, 7;
	add.s32 	%r86, %r85, %r6;
	mul.wide.s32 	%rd29, %r86, 4;
	add.s64 	%rd30, %rd6, %rd29;
	ld.global.u32 	%r87, [%rd30];
	shl.b32 	%r88, %r87, 1;
	add.s64 	%rd31, %rd7, %rd29;
	st.global.u32 	[%rd31], %r88;
	ld.global.u32 	%r89, [%rd30+512];
	shl.b32 	%r90, %r89, 1;
	st.global.u32 	[%rd31+512], %r90;
	ld.global.u32 	%r91, [%rd30+1024];
	shl.b32 	%r92, %r91, 1;
	st.global.u32 	[%rd31+1024], %r92;
	ld.global.u32 	%r93, [%rd30+1536];
	shl.b32 	%r94, %r93, 1;
	st.global.u32 	[%rd31+1536], %r94;
	ld.global.u32 	%r95, [%rd30+2048];
	shl.b32 	%r96, %r95, 1;
	st.global.u32 	[%rd31+2048], %r96;
	ld.global.u32 	%r97, [%rd30+2560];
	shl.b32 	%r98, %r97, 1;
	st.global.u32 	[%rd31+2560], %r98;
	ld.global.u32 	%r99, [%rd30+3072];
	shl.b32 	%r100, %r99, 1;
	st.global.u32 	[%rd31+3072], %r100;
	ld.global.u32 	%r101, [%rd30+3584];
	shl.b32 	%r102, %r101, 1;
	st.global.u32 	[%rd31+3584], %r102;
	add.s32 	%r167, %r167, 8;
$L__BB3_11:
	setp.eq.s32 	%p9, %r37, 0;
	@%p9 bra 	$L__BB3_58;
	and.b32  	%r40, %r49, 3;
	setp.lt.u32 	%p10, %r37, 4;
	@%p10 bra 	$L__BB3_14;
	shl.b32 	%r103, %r167, 7;
	add.s32 	%r104, %r103, %r6;
	mul.wide.s32 	%rd32, %r104, 4;
	add.s64 	%rd33, %rd6, %rd32;
	ld.global.u32 	%r105, [%rd33];
	shl.b32 	%r106, %r105, 1;
	add.s64 	%rd34, %rd7, %rd32;
	st.global.u32 	[%rd34], %r106;
	ld.global.u32 	%r107, [%rd33+512];
	shl.b32 	%r108, %r107, 1;
	st.global.u32 	[%rd34+512], %r108;
	ld.global.u32 	%r109, [%rd33+1024];
	shl.b32 	%r110, %r109, 1;
	st.global.u32 	[%rd34+1024], %r110;
	ld.global.u32 	%r111, [%rd33+1536];
	shl.b32 	%r112, %r111, 1;
	st.global.u32 	[%rd34+1536], %r112;
	add.s32 	%r167, %r167, 4;
$L__BB3_14:
	setp.eq.s32 	%p11, %r40, 0;
	@%p11 bra 	$L__BB3_58;
	shl.b32 	%r113, %r167, 7;
	add.s32 	%r171, %r6, %r113;
	neg.s32 	%r170, %r40;
$L__BB3_16:
	.pragma "nounroll";
	mul.wide.s32 	%rd36, %r171, 4;
	add.s64 	%rd37, %rd7, %rd36;
	add.s64 	%rd38, %rd6, %rd36;
	ld.global.u32 	%r114, [%rd38];
	shl.b32 	%r115, %r114, 1;
	st.global.u32 	[%rd37], %r115;
	add.s32 	%r171, %r171, 128;
	add.s32 	%r170, %r170, 1;
	setp.ne.s32 	%p12, %r170, 0;
	@%p12 bra 	$L__BB3_16;
	bra.uni 	$L__BB3_58;
$L__BB3_17:
	setp.lt.s32 	%p13, %r49, 1;
	@%p13 bra 	$L__BB3_58;
	and.b32  	%r14, %r49, 7;
	setp.lt.u32 	%p14, %r49, 8;
	mov.b32 	%r164, 0;
	@%p14 bra 	$L__BB3_37;
	and.b32  	%r164, %r49, 2147483640;
	mov.b32 	%r163, 0;
$L__BB3_20:
	.pragma "nounroll";
	shl.b32 	%r118, %r163, 7;
	add.s32 	%r21, %r118, %r6;
	setp.ge.s32 	%p15, %r21, %r4;
	@%p15 bra 	$L__BB3_22;
	mul.wide.u32 	%rd39, %r21, 4;
	add.s64 	%rd40, %rd6, %rd39;
	ld.global.u32 	%r119, [%rd40];
	shl.b32 	%r120, %r119, 1;
	add.s64 	%rd41, %rd7, %rd39;
	st.global.u32 	[%rd41], %r120;
$L__BB3_22:
	add.s32 	%r121, %r21, 128;
	setp.ge.s32 	%p16, %r121, %r4;
	mul.wide.s32 	%rd42, %r121, 4;
	add.s64 	%rd11, %rd6, %rd42;
	add.s64 	%rd12, %rd7, %rd42;
	@%p16 bra 	$L__BB3_24;
	ld.global.u32 	%r122, [%rd11];
	shl.b32 	%r123, %r122, 1;
	st.global.u32 	[%rd12], %r123;
$L__BB3_24:
	add.s32 	%r124, %r21, 256;
	setp.ge.s32 	%p17, %r124, %r4;
	@%p17 bra 	$L__BB3_26;
	ld.global.u32 	%r125, [%rd11+512];
	shl.b32 	%r126, %r125, 1;
	st.global.u32 	[%rd12+512], %r126;
$L__BB3_26:
	add.s32 	%r127, %r21, 384;
	setp.ge.s32 	%p18, %r127, %r4;
	@%p18 bra 	$L__BB3_28;
	ld.global.u32 	%r128, [%rd11+1024];
	shl.b32 	%r129, %r128, 1;
	st.global.u32 	[%rd12+1024], %r129;
$L__BB3_28:
	add.s32 	%r130, %r21, 512;
	setp.ge.s32 	%p19, %r130, %r4;
	@%p19 bra 	$L__BB3_30;
	ld.global.u32 	%r131, [%rd11+1536];
	shl.b32 	%r132, %r131, 1;
	st.global.u32 	[%rd12+1536], %r132;
$L__BB3_30:
	add.s32 	%r133, %r21, 640;
	setp.ge.s32 	%p20, %r133, %r4;
	@%p20 bra 	$L__BB3_32;
	ld.global.u32 	%r134, [%rd11+2048];
	shl.b32 	%r135, %r134, 1;
	st.global.u32 	[%rd12+2048], %r135;
$L__BB3_32:
	add.s32 	%r136, %r21, 768;
	setp.ge.s32 	%p21, %r136, %r4;
	@%p21 bra 	$L__BB3_34;
	ld.global.u32 	%r137, [%rd11+2560];
	shl.b32 	%r138, %r137, 1;
	st.global.u32 	[%rd12+2560], %r138;
$L__BB3_34:
	add.s32 	%r139, %r21, 896;
	setp.ge.s32 	%p22, %r139, %r4;
	@%p22 bra 	$L__BB3_36;
	ld.global.u32 	%r140, [%rd11+3072];
	shl.b32 	%r141, %r140, 1;
	st.global.u32 	[%rd12+3072], %r141;
$L__BB3_36:
	add.s32 	%r163, %r163, 8;
	setp.ne.s32 	%p23, %r163, %r164;
	@%p23 bra 	$L__BB3_20;
$L__BB3_37:
	setp.eq.s32 	%p24, %r14, 0;
	@%p24 bra 	$L__BB3_58;
	and.b32  	%r24, %r49, 3;
	setp.lt.u32 	%p25, %r14, 4;
	@%p25 bra 	$L__BB3_48;
	shl.b32 	%r142, %r164, 7;
	add.s32 	%r25, %r142, %r6;
	setp.ge.s32 	%p26, %r25, %r4;
	@%p26 bra 	$L__BB3_41;
	mul.wide.s32 	%rd43, %r25, 4;
	add.s64 	%rd44, %rd6, %rd43;
	ld.global.u32 	%r143, [%rd44];
	shl.b32 	%r144, %r143, 1;
	add.s64 	%rd45, %rd7, %rd43;
	st.global.u32 	[%rd45], %r144;
$L__BB3_41:
	add.s32 	%r26, %r25, 128;
	setp.ge.s32 	%p27, %r26, %r4;
	@%p27 bra 	$L__BB3_43;
	mul.wide.s32 	%rd46, %r26, 4;
	add.s64 	%rd47, %rd6, %rd46;
	ld.global.u32 	%r145, [%rd47];
	shl.b32 	%r146, %r145, 1;
	add.s64 	%rd48, %rd7, %rd46;
	st.global.u32 	[%rd48], %r146;
$L__BB3_43:
	add.s32 	%r27, %r25, 256;
	setp.ge.s32 	%p28, %r27, %r4;
	@%p28 bra 	$L__BB3_45;
	mul.wide.s32 	%rd49, %r27, 4;
	add.s64 	%rd50, %rd6, %rd49;
	ld.global.u32 	%r147, [%rd50];
	shl.b32 	%r148, %r147, 1;
	add.s64 	%rd51, %rd7, %rd49;
	st.global.u32 	[%rd51], %r148;
$L__BB3_45:
	add.s32 	%r28, %r25, 384;
	setp.ge.s32 	%p29, %r28, %r4;
	@%p29 bra 	$L__BB3_47;
	mul.wide.s32 	%rd52, %r28, 4;
	add.s64 	%rd53, %rd6, %rd52;
	ld.global.u32 	%r149, [%rd53];
	shl.b32 	%r150, %r149, 1;
	add.s64 	%rd54, %rd7, %rd52;
	st.global.u32 	[%rd54], %r150;
$L__BB3_47:
	add.s32 	%r164, %r164, 4;
$L__BB3_48:
	setp.eq.s32 	%p30, %r24, 0;
	@%p30 bra 	$L__BB3_58;
	setp.eq.s32 	%p31, %r24, 1;
	@%p31 bra 	$L__BB3_55;
	shl.b32 	%r151, %r164, 7;
	add.s32 	%r31, %r151, %r6;
	setp.ge.s32 	%p32, %r31, %r4;
	@%p32 bra 	$L__BB3_52;
	mul.wide.s32 	%rd55, %r31, 4;
	add.s64 	%rd56, %rd6, %rd55;
	ld.global.u32 	%r152, [%rd56];
	shl.b32 	%r153, %r152, 1;
	add.s64 	%rd57, %rd7, %rd55;
	st.global.u32 	[%rd57], %r153;
$L__BB3_52:
	add.s32 	%r32, %r31, 128;
	setp.ge.s32 	%p33, %r32, %r4;
	@%p33 bra 	$L__BB3_54;
	mul.wide.s32 	%rd58, %r32, 4;
	add.s64 	%rd59, %rd6, %rd58;
	ld.global.u32 	%r154, [%rd59];
	shl.b32 	%r155, %r154, 1;
	add.s64 	%rd60, %rd7, %rd58;
	st.global.u32 	[%rd60], %r155;
$L__BB3_54:
	add.s32 	%r164, %r164, 2;
$L__BB3_55:
	and.b32  	%r156, %r49, 1;
	setp.eq.b32 	%p34, %r156, 1;
	not.pred 	%p35, %p34;
	@%p35 bra 	$L__BB3_58;
	shl.b32 	%r157, %r164, 7;
	add.s32 	%r35, %r157, %r6;
	setp.ge.s32 	%p36, %r35, %r4;
	@%p36 bra 	$L__BB3_58;
	mul.wide.s32 	%rd61, %r35, 4;
	add.s64 	%rd62, %rd6, %rd61;
	ld.global.u32 	%r158, [%rd62];
	shl.b32 	%r159, %r158, 1;
	add.s64 	%rd63, %rd7, %rd61;
	st.global.u32 	[%rd63], %r159;
$L__BB3_58:
	ret;

}
	// .globl	_ZN3cub18CUB_300001_SM_10006detail9transform16transform_kernelINS2_10policy_hubILb1EN4cuda3std3__45tupleIJN6thrust24THRUST_300001_SM_1000_NS6detail15normal_iteratorINSA_10device_ptrIiEEEEEEEE10policy1000El14double_functorSF_JPiEEEvT0_iT1_T2_DpNS2_10kernel_argIT3_EE
.visible .entry _ZN3cub18CUB_300001_SM_10006detail9transform16transform_kernelINS2_10policy_hubILb1EN4cuda3std3__45tupleIJN6thrust24THRUST_300001_SM_1000_NS6detail15normal_iteratorINSA_10device_ptrIiEEEEEEEE10policy1000El14double_functorSF_JPiEEEvT0_iT1_T2_DpNS2_10kernel_argIT3_EE(
	.param .u64 _ZN3cub18CUB_300001_SM_10006detail9transform16transform_kernelINS2_10policy_hubILb1EN4cuda3std3__45tupleIJN6thrust24THRUST_300001_SM_1000_NS6detail15normal_iteratorINSA_10device_ptrIiEEEEEEEE10policy1000El14double_functorSF_JPiEEEvT0_iT1_T2_DpNS2_10kernel_argIT3_EE_param_0,
	.param .u32 _ZN3cub18CUB_300001_SM_10006detail9transform16transform_kernelINS2_10policy_hubILb1EN4cuda3std3__45tupleIJN6thrust24THRUST_300001_SM_1000_NS6detail15normal_iteratorINSA_10device_ptrIiEEEEEEEE10policy1000El14double_functorSF_JPiEEEvT0_iT1_T2_DpNS2_10kernel_argIT3_EE_param_1,
	.param .align 1 .b8 _ZN3cub18CUB_300001_SM_10006detail9transform16transform_kernelINS2_10policy_hubILb1EN4cuda3std3__45tupleIJN6thrust24THRUST_300001_SM_1000_NS6detail15normal_iteratorINSA_10device_ptrIiEEEEEEEE10policy1000El14double_functorSF_JPiEEEvT0_iT1_T2_DpNS2_10kernel_argIT3_EE_param_2[1],
	.param .align 8 .b8 _ZN3cub18CUB_300001_SM_10006detail9transform16transform_kernelINS2_10policy_hubILb1EN4cuda3std3__45tupleIJN6thrust24THRUST_300001_SM_1000_NS6detail15normal_iteratorINSA_10device_ptrIiEEEEEEEE10policy1000El14double_functorSF_JPiEEEvT0_iT1_T2_DpNS2_10kernel_argIT3_EE_param_3[8],
	.param .align 8 .b8 _ZN3cub18CUB_300001_SM_10006detail9transform16transform_kernelINS2_10policy_hubILb1EN4cuda3std3__45tupleIJN6thrust24THRUST_300001_SM_1000_NS6detail15normal_iteratorINSA_10device_ptrIiEEEEEEEE10policy1000El14double_functorSF_JPiEEEvT0_iT1_T2_DpNS2_10kernel_argIT3_EE_param_4[16]
)
.maxntid 128
{
	.reg .pred 	%p<37>;
	.reg .b32 	%r<169>;
	.reg .b64 	%rd<72>;

	ld.param.u64 	%rd16, [_ZN3cub18CUB_300001_SM_10006detail9transform16transform_kernelINS2_10policy_hubILb1EN4cuda3std3__45tupleIJN6thrust24THRUST_300001_SM_1000_NS6detail15normal_iteratorINSA_10device_ptrIiEEEEEEEE10policy1000El14double_functorSF_JPiEEEvT0_iT1_T2_DpNS2_10kernel_argIT3_EE_param_0];
	ld.param.u64 	%rd17, [_ZN3cub18CUB_300001_SM_10006detail9transform16transform_kernelINS2_10policy_hubILb1EN4cuda3std3__45tupleIJN6thrust24THRUST_300001_SM_1000_NS6detail15normal_iteratorINSA_10device_ptrIiEEEEEEEE10policy1000El14double_functorSF_JPiEEEvT0_iT1_T2_DpNS2_10kernel_argIT3_EE_param_4];
	ld.param.u64 	%rd18, [_ZN3cub18CUB_300001_SM_10006detail9transform16transform_kernelINS2_10policy_hubILb1EN4cuda3std3__45tupleIJN6thrust24THRUST_300001_SM_1000_NS6detail15normal_iteratorINSA_10device_ptrIiEEEEEEEE10policy1000El14double_functorSF_JPiEEEvT0_iT1_T2_DpNS2_10kernel_argIT3_EE_param_3];
	ld.param.u32 	%r47, [_ZN3cub18CUB_300001_SM_10006detail9transform16transform_kernelINS2_10policy_hubILb1EN4cuda3std3__45tupleIJN6thrust24THRUST_300001_SM_1000_NS6detail15normal_iteratorINSA_10device_ptrIiEEEEEEEE10policy1000El14double_functorSF_JPiEEEvT0_iT1_T2_DpNS2_10kernel_argIT3_EE_param_1];
	cvta.to.global.u64 	%rd1, %rd18;
	cvta.to.global.u64 	%rd2, %rd17;
	shl.b32 	%r1, %r47, 7;
	mov.u32 	%r48, %ctaid.x;
	cvt.u64.u32 	%rd19, %r48;
	cvt.s64.s32 	%rd20, %r1;
	mul.lo.s64 	%rd3, %rd20, %rd19;
	sub.s64 	%rd21, %rd16, %rd3;
	min.s64 	%rd22, %rd21, %rd20;
	cvt.u32.u64 	%r2, %rd22;
	shl.b32 	%r3, %r2, 2;
	mov.u32 	%r4, %tid.x;
	shl.b32 	%r157, %r4, 7;
	setp.ge.s32 	%p1, %r157, %r3;
	@%p1 bra 	$L__BB4_3;
	shl.b64 	%rd23, %rd3, 2;
	add.s64 	%rd24, %rd2, %rd23;
	mul.wide.u32 	%rd25, %r4, 128;
	add.s64 	%rd70, %rd24, %rd25;
$L__BB4_2:
	.pragma "nounroll";
	// begin inline asm
	prefetch.global.L2 [%rd70];
	// end inline asm
	add.s32 	%r157, %r157, 16384;
	add.s64 	%rd70, %rd70, 16384;
	setp.lt.s32 	%p2, %r157, %r3;
	@%p2 bra 	$L__BB4_2;
$L__BB4_3:
	shl.b64 	%rd27, %rd3, 2;
	add.s64 	%rd7, %rd2, %rd27;
	add.s64 	%rd8, %rd1, %rd27;
	setp.eq.s32 	%p3, %r1, %r2;
	@%p3 bra 	$L__BB4_45;
	setp.lt.s32 	%p4, %r47, 1;
	@%p4 bra 	$L__BB4_58;
	and.b32  	%r8, %r47, 7;
	setp.lt.u32 	%p5, %r47, 8;
	mov.b32 	%r166, 0;
	@%p5 bra 	$L__BB4_24;
	and.b32  	%r166, %r47, 2147483640;
	mov.b32 	%r160, 0;
$L__BB4_7:
	.pragma "nounroll";
	shl.b32 	%r51, %r160, 7;
	add.s32 	%r19, %r51, %r4;
	setp.ge.s32 	%p6, %r19, %r2;
	@%p6 bra 	$L__BB4_9;
	mul.wide.u32 	%rd28, %r19, 4;
	add.s64 	%rd29, %rd7, %rd28;
	ld.global.u32 	%r52, [%rd29];
	shl.b32 	%r53, %r52, 1;
	add.s64 	%rd30, %rd8, %rd28;
	st.global.u32 	[%rd30], %r53;
$L__BB4_9:
	add.s32 	%r54, %r19, 128;
	setp.ge.s32 	%p7, %r54, %r2;
	mul.wide.s32 	%rd31, %r54, 4;
	add.s64 	%rd12, %rd7, %rd31;
	add.s64 	%rd13, %rd8, %rd31;
	@%p7 bra 	$L__BB4_11;
	ld.global.u32 	%r55, [%rd12];
	shl.b32 	%r56, %r55, 1;
	st.global.u32 	[%rd13], %r56;
$L__BB4_11:
	add.s32 	%r57, %r19, 256;
	setp.ge.s32 	%p8, %r57, %r2;
	@%p8 bra 	$L__BB4_13;
	ld.global.u32 	%r58, [%rd12+512];
	shl.b32 	%r59, %r58, 1;
	st.global.u32 	[%rd13+512], %r59;
$L__BB4_13:
	add.s32 	%r60, %r19, 384;
	setp.ge.s32 	%p9, %r60, %r2;
	@%p9 bra 	$L__BB4_15;
	ld.global.u32 	%r61, [%rd12+1024];
	shl.b32 	%r62, %r61, 1;
	st.global.u32 	[%rd13+1024], %r62;
$L__BB4_15:
	add.s32 	%r63, %r19, 512;
	setp.ge.s32 	%p10, %r63, %r2;
	@%p10 bra 	$L__BB4_17;
	ld.global.u32 	%r64, [%rd12+1536];
	shl.b32 	%r65, %r64, 1;
	st.global.u32 	[%rd13+1536], %r65;
$L__BB4_17:
	add.s32 	%r66, %r19, 640;
	setp.ge.s32 	%p11, %r66, %r2;
	@%p11 bra 	$L__BB4_19;
	ld.global.u32 	%r67, [%rd12+2048];
	shl.b32 	%r68, %r67, 1;
	st.global.u32 	[%rd13+2048], %r68;
$L__BB4_19:
	add.s32 	%r69, %r19, 768;
	setp.ge.s32 	%p12, %r69, %r2;
	@%p12 bra 	$L__BB4_21;
	ld.global.u32 	%r70, [%rd12+2560];
	shl.b32 	%r71, %r70, 1;
	st.global.u32 	[%rd13+2560], %r71;
$L__BB4_21:
	add.s32 	%r72, %r19, 896;
	setp.ge.s32 	%p13, %r72, %r2;
	@%p13 bra 	$L__BB4_23;
	ld.global.u32 	%r73, [%rd12+3072];
	shl.b32 	%r74, %r73, 1;
	st.global.u32 	[%rd13+3072], %r74;
$L__BB4_23:
	add.s32 	%r160, %r160, 8;
	setp.eq.s32 	%p14, %r160, %r166;
	@%p14 bra 	$L__BB4_24;
	bra.uni 	$L__BB4_7;
$L__BB4_24:
	setp.eq.s32 	%p15, %r8, 0;
	@%p15 bra 	$L__BB4_58;
	and.b32  	%r35, %r47, 3;
	setp.lt.u32 	%p16, %r8, 4;
	@%p16 bra 	$L__BB4_35;
	shl.b32 	%r75, %r166, 7;
	add.s32 	%r36, %r75, %r4;
	setp.ge.s32 	%p17, %r36, %r2;
	@%p17 bra 	$L__BB4_28;
	mul.wide.s32 	%rd32, %r36, 4;
	add.s64 	%rd33, %rd7, %rd32;
	ld.global.u32 	%r76, [%rd33];
	shl.b32 	%r77, %r76, 1;
	add.s64 	%rd34, %rd8, %rd32;
	st.global.u32 	[%rd34], %r77;
$L__BB4_28:
	add.s32 	%r37, %r36, 128;
	setp.ge.s32 	%p18, %r37, %r2;
	@%p18 bra 	$L__BB4_30;
	mul.wide.s32 	%rd35, %r37, 4;
	add.s64 	%rd36, %rd7, %rd35;
	ld.global.u32 	%r78, [%rd36];
	shl.b32 	%r79, %r78, 1;
	add.s64 	%rd37, %rd8, %rd35;
	st.global.u32 	[%rd37], %r79;
$L__BB4_30:
	add.s32 	%r38, %r36, 256;
	setp.ge.s32 	%p19, %r38, %r2;
	@%p19 bra 	$L__BB4_32;
	mul.wide.s32 	%rd38, %r38, 4;
	add.s64 	%rd39, %rd7, %rd38;
	ld.global.u32 	%r80, [%rd39];
	shl.b32 	%r81, %r80, 1;
	add.s64 	%rd40, %rd8, %rd38;
	st.global.u32 	[%rd40], %r81;
$L__BB4_32:
	add.s32 	%r39, %r36, 384;
	setp.ge.s32 	%p20, %r39, %r2;
	@%p20 bra 	$L__BB4_34;
	mul.wide.s32 	%rd41, %r39, 4;
	add.s64 	%rd42, %rd7, %rd41;
	ld.global.u32 	%r82, [%rd42];
	shl.b32 	%r83, %r82, 1;
	add.s64 	%rd43, %rd8, %rd41;
	st.global.u32 	[%rd43], %r83;
$L__BB4_34:
	add.s32 	%r166, %r166, 4;
$L__BB4_35:
	setp.eq.s32 	%p21, %r35, 0;
	@%p21 bra 	$L__BB4_58;
	setp.eq.s32 	%p22, %r35, 1;
	@%p22 bra 	$L__BB4_42;
	shl.b32 	%r84, %r166, 7;
	add.s32 	%r42, %r84, %r4;
	setp.ge.s32 	%p23, %r42, %r2;
	@%p23 bra 	$L__BB4_39;
	mul.wide.s32 	%rd44, %r42, 4;
	add.s64 	%rd45, %rd7, %rd44;
	ld.global.u32 	%r85, [%rd45];
	shl.b32 	%r86, %r85, 1;
	add.s64 	%rd46, %rd8, %rd44;
	st.global.u32 	[%rd46], %r86;
$L__BB4_39:
	add.s32 	%r43, %r42, 128;
	setp.ge.s32 	%p24, %r43, %r2;
	@%p24 bra 	$L__BB4_41;
	mul.wide.s32 	%rd47, %r43, 4;
	add.s64 	%rd48, %rd7, %rd47;
	ld.global.u32 	%r87, [%rd48];
	shl.b32 	%r88, %r87, 1;
	add.s64 	%rd49, %rd8, %rd47;
	st.global.u32 	[%rd49], %r88;
$L__BB4_41:
	add.s32 	%r166, %r166, 2;
$L__BB4_42:
	and.b32  	%r89, %r47, 1;
	setp.eq.b32 	%p25, %r89, 1;
	not.pred 	%p26, %p25;
	@%p26 bra 	$L__BB4_58;
	shl.b32 	%r90, %r166, 7;
	add.s32 	%r46, %r90, %r4;
	setp.ge.s32 	%p27, %r46, %r2;
	@%p27 bra 	$L__BB4_58;
	mul.wide.s32 	%rd50, %r46, 4;
	add.s64 	%rd51, %rd7, %rd50;
	ld.global.u32 	%r91, [%rd51];
	shl.b32 	%r92, %r91, 1;
	add.s64 	%rd52, %rd8, %rd50;
	st.global.u32 	[%rd52], %r92;
	bra.uni 	$L__BB4_58;
$L__BB4_45:
	setp.lt.s32 	%p28, %r47, 1;
	@%p28 bra 	$L__BB4_58;
	and.b32  	%r10, %r47, 15;
	setp.lt.u32 	%p29, %r47, 16;
	mov.b32 	%r162, 0;
	@%p29 bra 	$L__BB4_49;
	and.b32  	%r162, %r47, 2147483632;
	neg.s32 	%r159, %r162;
	add.s32 	%r158, %r4, 1152;
	mul.wide.u32 	%rd53, %r4, 4;
	or.b64  	%rd71, %rd53, 4096;
$L__BB4_48:
	.pragma "nounroll";
	mul.wide.s32 	%rd54, %r158, 4;
	add.s64 	%rd55, %rd54, 1536;
	add.s64 	%rd56, %rd7, %rd71;
	ld.global.u32 	%r94, [%rd56+-4096];
	shl.b32 	%r95, %r94, 1;
	add.s64 	%rd57, %rd8, %rd71;
	st.global.u32 	[%rd57+-4096], %r95;
	ld.global.u32 	%r96, [%rd56+-3584];
	shl.b32 	%r97, %r96, 1;
	st.global.u32 	[%rd57+-3584], %r97;
	ld.global.u32 	%r98, [%rd56+-3072];
	shl.b32 	%r99, %r98, 1;
	st.global.u32 	[%rd57+-3072], %r99;
	ld.global.u32 	%r100, [%rd56+-2560];
	shl.b32 	%r101, %r100, 1;
	st.global.u32 	[%rd57+-2560], %r101;
	ld.global.u32 	%r102, [%rd56+-2048];
	shl.b32 	%r103, %r102, 1;
	st.global.u32 	[%rd57+-2048], %r103;
	ld.global.u32 	%r104, [%rd56+-1536];
	shl.b32 	%r105, %r104, 1;
	st.global.u32 	[%rd57+-1536], %r105;
	ld.global.u32 	%r106, [%rd56+-1024];
	shl.b32 	%r107, %r106, 1;
	st.global.u32 	[%rd57+-1024], %r107;
	ld.global.u32 	%r108, [%rd56+-512];
	shl.b32 	%r109, %r108, 1;
	st.global.u32 	[%rd57+-512], %r109;
	ld.global.u32 	%r110, [%rd56];
	shl.b32 	%r111, %r110, 1;
	st.global.u32 	[%rd57], %r111;
	add.s64 	%rd58, %rd7, %rd55;
	ld.global.u32 	%r112, [%rd58+-1536];
	shl.b32 	%r113, %r112, 1;
	add.s64 	%rd59, %rd8, %rd55;
	st.global.u32 	[%rd59+-1536], %r113;
	ld.global.u32 	%r114, [%rd58+-1024];
	shl.b32 	%r115, %r114, 1;
	st.global.u32 	[%rd59+-1024], %r115;
	ld.global.u32 	%r116, [%rd58+-512];
	shl.b32 	%r117, %r116, 1;
	st.global.u32 	[%rd59+-512], %r117;
	ld.global.u32 	%r118, [%rd58];
	shl.b32 	%r119, %r118, 1;
	st.global.u32 	[%rd59], %r119;
	ld.global.u32 	%r120, [%rd58+512];
	shl.b32 	%r121, %r120, 1;
	st.global.u32 	[%rd59+512], %r121;
	ld.global.u32 	%r122, [%rd58+1024];
	shl.b32 	%r123, %r122, 1;
	st.global.u32 	[%rd59+1024], %r123;
	ld.global.u32 	%r124, [%rd58+1536];
	shl.b32 	%r125, %r124, 1;
	st.global.u32 	[%rd59+1536], %r125;
	add.s32 	%r159, %r159, 16;
	add.s32 	%r158, %r158, 2048;
	add.s64 	%rd71, %rd71, 8192;
	setp.eq.s32 	%p30, %r159, 0;
	@%p30 bra 	$L__BB4_49;
	bra.uni 	$L__BB4_48;
$L__BB4_49:
	setp.eq.s32 	%p31, %r10, 0;
	@%p31 bra 	$L__BB4_58;
	and.b32  	%r22, %r47, 7;
	setp.lt.u32 	%p32, %r10, 8;
	@%p32 bra 	$L__BB4_52;
	shl.b32 	%r126, %r162, 7;
	add.s32 	%r127, %r126, %r4;
	mul.wide.s32 	%rd60, %r127, 4;
	add.s64 	%rd61, %rd7, %rd60;
	ld.global.u32 	%r128, [%rd61];
	shl.b32 	%r129, %r128, 1;
	add.s64 	%rd62, %rd8, %rd60;
	st.global.u32 	[%rd62], %r129;
	ld.global.u32 	%r130, [%rd61+512];
	shl.b32 	%r131, %r130, 1;
	st.global.u32 	[%rd62+512], %r131;
	ld.global.u32 	%r132, [%rd61+1024];
	shl.b32 	%r133, %r132, 1;
	st.global.u32 	[%rd62+1024], %r133;
	ld.global.u32 	%r134, [%rd61+1536];
	shl.b32 	%r135, %r134, 1;
	st.global.u32 	[%rd62+1536], %r135;
	ld.global.u32 	%r136, [%rd61+2048];
	shl.b32 	%r137, %r136, 1;
	st.global.u32 	[%rd62+2048], %r137;
	ld.global.u32 	%r138, [%rd61+2560];
	shl.b32 	%r139, %r138, 1;
	st.global.u32 	[%rd62+2560], %r139;
	ld.global.u32 	%r140, [%rd61+3072];
	shl.b32 	%r141, %r140, 1;
	st.global.u32 	[%rd62+3072], %r141;
	ld.global.u32 	%r142, [%rd61+3584];
	shl.b32 	%r143, %r142, 1;
	st.global.u32 	[%rd62+3584], %r143;
	add.s32 	%r162, %r162, 8;
$L__BB4_52:
	setp.eq.s32 	%p33, %r22, 0;
	@%p33 bra 	$L__BB4_58;
	and.b32  	%r25, %r47, 3;
	setp.lt.u32 	%p34, %r22, 4;
	@%p34 bra 	$L__BB4_55;
	shl.b32 	%r144, %r162, 7;
	add.s32 	%r145, %r144, %r4;
	mul.wide.s32 	%rd63, %r145, 4;
	add.s64 	%rd64, %rd7, %rd63;
	ld.global.u32 	%r146, [%rd64];
	shl.b32 	%r147, %r146, 1;
	add.s64 	%rd65, %rd8, %rd63;
	st.global.u32 	[%rd65], %r147;
	ld.global.u32 	%r148, [%rd64+512];
	shl.b32 	%r149, %r148, 1;
	st.global.u32 	[%rd65+512], %r149;
	ld.global.u32 	%r150, [%rd64+1024];
	shl.b32 	%r151, %r150, 1;
	st.global.u32 	[%rd65+1024], %r151;
	ld.global.u32 	%r152, [%rd64+1536];
	shl.b32 	%r153, %r152, 1;
	st.global.u32 	[%rd65+1536], %r153;
	add.s32 	%r162, %r162, 4;
$L__BB4_55:
	setp.eq.s32 	%p35, %r25, 0;
	@%p35 bra 	$L__BB4_58;
	shl.b32 	%r154, %r162, 7;
	add.s32 	%r165, %r4, %r154;
	neg.s32 	%r164, %r25;
$L__BB4_57:
	.pragma "nounroll";
	mul.wide.s32 	%rd67, %r165, 4;
	add.s64 	%rd68, %rd8, %rd67;
	add.s64 	%rd69, %rd7, %rd67;
	ld.global.u32 	%r155, [%rd69];
	shl.b32 	%r156, %r155, 1;
	st.global.u32 	[%rd68], %r156;
	add.s32 	%r165, %r165, 128;
	add.s32 	%r164, %r164, 1;
	setp.eq.s32 	%p36, %r164, 0;
	@%p36 bra 	$L__BB4_58;
	bra.uni 	$L__BB4_57;
$L__BB4_58:
	ret;

}


// ===== COMPILED SASS (sm_100) =====

	.target	sm_100

	.elftype	@"ET_EXEC"


//--------------------- .note.nv.tkinfo           --------------------------
	.section	.note.nv.tkinfo,"",@"SHT_NOTE"
	.sectionflags	@"SHF_NOTE_NV_TKINFO"
	.tkinfo
        /*0018*/ 	.word	0x00000002
        /*0030*/ 	.string	""
        /*0030*/ 	.string	"ptxas"
        /*0030*/ 	.string	"Cuda compilation tools, release 13.0, V13.0.88"
        /*0030*/ 	.string	"Build cuda_13.0.r13.0/compiler.36424714_0"
        /*0030*/ 	.string	"-arch sm_100 -m 64 "



//--------------------- .note.nv.cuinfo           --------------------------
	.section	.note.nv.cuinfo,"",@"SHT_NOTE"
	.sectionflags	@"SHF_NOTE_NV_CUINFO"
        /*0018*/ 	.short	0x0002
        /*001a*/ 	.short	0x0064
        /*001c*/ 	.short	0x0082
	.zero		2


//--------------------- .nv.info                  --------------------------
	.section	.nv.info,"",@"SHT_CUDA_INFO"
	.align	4


	//----- nvinfo : EIATTR_REGCOUNT
	.align		4
        /*0000*/ 	.byte	0x04, 0x2f
        /*0002*/ 	.short	(.L_44 - .L_43)
	.align		4
.L_43:
        /*0004*/ 	.word	index@(_ZN3cub18CUB_300001_SM_10006detail11EmptyKernelIvEEvv)
        /*0008*/ 	.word	0x00000004


	//----- nvinfo : EIATTR_FRAME_SIZE
	.align		4
.L_44:
        /*000c*/ 	.byte	0x04, 0x11
        /*000e*/ 	.short	(.L_46 - .L_45)
	.align		4
.L_45:
        /*0010*/ 	.word	index@(_ZN3cub18CUB_300001_SM_10006detail11EmptyKernelIvEEvv)
        /*0014*/ 	.word	0x00000000


	//----- nvinfo : EIATTR_REGCOUNT
	.align		4
.L_46:
        /*0018*/ 	.byte	0x04, 0x2f
        /*001a*/ 	.short	(.L_48 - .L_47)
	.align		4
.L_47:
        /*001c*/ 	.word	index@(_ZN3cub18CUB_300001_SM_10006detail8for_each13static_kernelINS2_12policy_hub_t12policy_500_tEmN6thrust24THRUST_300001_SM_1000_NS8cuda_cub20__uninitialized_fill7functorINS7_10device_ptrIiEEiEEEEvT0_T1_)
        /*0020*/ 	.word	0x00000008


	//----- nvinfo : EIATTR_FRAME_SIZE
	.align		4
.L_48:
        /*0024*/ 	.byte	0x04, 0x11
        /*0026*/ 	.short	(.L_50 - .L_49)
	.align		4
.L_49:
        /*0028*/ 	.word	index@(_ZN3cub18CUB_300001_SM_10006detail8for_each13static_kernelINS2_12policy_hub_t12policy_500_tEmN6thrust24THRUST_300001_SM_1000_NS8cuda_cub20__uninitialized_fill7functorINS7_10device_ptrIiEEiEEEEvT0_T1_)
        /*002c*/ 	.word	0x00000000


	//----- nvinfo : EIATTR_REGCOUNT
	.align		4
.L_50:
        /*0030*/ 	.byte	0x04, 0x2f
        /*0032*/ 	.short	(.L_52 - .L_51)
	.align		4
.L_51:
        /*0034*/ 	.word	index@(_ZN3cub18CUB_300001_SM_10006detail8for_each13static_kernelINS2_12policy_hub_t12policy_500_tElN6thrust24THRUST_300001_SM_1000_NS8cuda_cub10__tabulate7functorINS7_6detail15normal_iteratorINS7_10device_ptrIiEEEENS7_6system6detail7generic6detail22compute_sequence_valueIivEElEEEEvT0_T1_)
        /*0038*/ 	.word	0x0000000a


	//----- nvinfo : EIATTR_FRAME_SIZE
	.align		4
.L_52:
        /*003c*/ 	.byte	0x04, 0x11
        /*003e*/ 	.short	(.L_54 - .L_53)
	.align		4
.L_53:
        /*0040*/ 	.word	index@(_ZN3cub18CUB_300001_SM_10006detail8for_each13static_kernelINS2_12policy_hub_t12policy_500_tElN6thrust24THRUST_300001_SM_1000_NS8cuda_cub10__tabulate7functorINS7_6detail15normal_iteratorINS7_10device_ptrIiEEEENS7_6system6detail7generic6detail22compute_sequence_valueIivEElEEEEvT0_T1_)
        /*0044*/ 	.word	0x00000000


	//----- nvinfo : EIATTR_REGCOUNT
	.align		4
.L_54:
        /*0048*/ 	.byte	0x04, 0x2f
        /*004a*/ 	.short	(.L_56 - .L_55)
	.align		4
.L_55:
        /*004c*/ 	.word	index@(_ZN3cub18CUB_300001_SM_10006detail9transform16transform_kernelINS2_10policy_hubILb1EN4cuda3std3__45tupleIJN6thrust24THRUST_300001_SM_1000_NS6detail15normal_iteratorINSA_10device_ptrIiEEEEEEEE10policy1000Ei14double_functorSF_JPiEEEvT0_iT1_T2_DpNS2_10kernel_argIT3_EE)
        /*0050*/ 	.word	0x0000001c


	//----- nvinfo : EIATTR_FRAME_SIZE
	.align		4
.L_56:
        /*0054*/ 	.byte	0x04, 0x11
        /*0056*/ 	.short	(.L_58 - .L_57)
	.align		4
.L_57:
        /*0058*/ 	.word	index@(_ZN3cub18CUB_300001_SM_10006detail9transform16transform_kernelINS2_10policy_hubILb1EN4cuda3std3__45tupleIJN6thrust24THRUST_300001_SM_1000_NS6detail15normal_iteratorINSA_10device_ptrIiEEEEEEEE10policy1000Ei14double_functorSF_JPiEEEvT0_iT1_T2_DpNS2_10kernel_argIT3_EE)
        /*005c*/ 	.word	0x00000000


	//----- nvinfo : EIATTR_REGCOUNT
	.align		4
.L_58:
        /*0060*/ 	.byte	0x04, 0x2f
        /*0062*/ 	.short	(.L_60 - .L_59)
	.align		4
.L_59:
        /*0064*/ 	.word	index@(_ZN3cub18CUB_300001_SM_10006detail9transform16transform_kernelINS2_10policy_hubILb1EN4cuda3std3__45tupleIJN6thrust24THRUST_300001_SM_1000_NS6detail15normal_iteratorINSA_10device_ptrIiEEEEEEEE10policy1000El14double_functorSF_JPiEEEvT0_iT1_T2_DpNS2_10kernel_argIT3_EE)
        /*0068*/ 	.word	0x0000001c


	//----- nvinfo : EIATTR_FRAME_SIZE
	.align		4
.L_60:
        /*006c*/ 	.byte	0x04, 0x11
        /*006e*/ 	.short	(.L_62 - .L_61)
	.align		4
.L_61:
        /*0070*/ 	.word	index@(_ZN3cub18CUB_300001_SM_10006detail9transform16transform_kernelINS2_10policy_hubILb1EN4cuda3std3__45tupleIJN6thrust24THRUST_300001_SM_1000_NS6detail15normal_iteratorINSA_10device_ptrIiEEEEEEEE10policy1000El14double_functorSF_JPiEEEvT0_iT1_T2_DpNS2_10kernel_argIT3_EE)
        /*0074*/ 	.word	0x00000000


	//----- nvinfo : EIATTR_MIN_STACK_SIZE
	.align		4
.L_62:
        /*0078*/ 	.byte	0x04, 0x12
        /*007a*/ 	.short	(.L_64 - .L_63)
	.align		4
.L_63:
        /*007c*/ 	.word	index@(_ZN3cub18CUB_300001_SM_10006detail9transform16transform_kernelINS2_10policy_hubILb1EN4cuda3std3__45tupleIJN6thrust24THRUST_300001_SM_1000_NS6detail15normal_iteratorINSA_10device_ptrIiEEEEEEEE10policy1000El14double_functorSF_JPiEEEvT0_iT1_T2_DpNS2_10kernel_argIT3_EE)
        /*0080*/ 	.word	0x00000000


	//----- nvinfo : EIATTR_MIN_STACK_SIZE
	.align		4
.L_64:
        /*0084*/ 	.byte	0x04, 0x12
        /*0086*/ 	.short	(.L_66 - .L_65)
	.align		4
.L_65:
        /*0088*/ 	.word	index@(_ZN3cub18CUB_300001_SM_10006detail9transform16transform_kernelINS2_10policy_hubILb1EN4cuda3std3__45tupleIJN6thrust24THRUST_300001_SM_1000_NS6detail15normal_iteratorINSA_10device_ptrIiEEEEEEEE10policy1000Ei14double_functorSF_JPiEEEvT0_iT1_T2_DpNS2_10kernel_argIT3_EE)
        /*008c*/ 	.word	0x00000000


	//----- nvinfo : EIATTR_MIN_STACK_SIZE
	.align		4
.L_66:
        /*0090*/ 	.byte	0x04, 0x12
        /*0092*/ 	.short	(.L_68 - .L_67)
	.align		4
.L_67:
        /*0094*/ 	.word	index@(_ZN3cub18CUB_300001_SM_10006detail8for_each13static_kernelINS2_12policy_hub_t12policy_500_tElN6thrust24THRUST_300001_SM_1000_NS8cuda_cub10__tabulate7functorINS7_6detail15normal_iteratorINS7_10device_ptrIiEEEENS7_6system6detail7generic6detail22compute_sequence_valueIivEElEEEEvT0_T1_)
        /*0098*/ 	.word	0x00000000


	//----- nvinfo : EIATTR_MIN_STACK_SIZE
	.align		4
.L_68:
        /*009c*/ 	.byte	0x04, 0x12
        /*009e*/ 	.short	(.L_70 - .L_69)
	.align		4
.L_69:
        /*00a0*/ 	.word	index@(_ZN3cub18CUB_300001_SM_10006detail8for_each13static_kernelINS2_12policy_hub_t12policy_500_tEmN6thrust24THRUST_300001_SM_1000_NS8cuda_cub20__uninitialized_fill7functorINS7_10device_ptrIiEEiEEEEvT0_T1_)
        /*00a4*/ 	.word	0x00000000


	//----- nvinfo : EIATTR_MIN_STACK_SIZE
	.align		4
.L_70:
        /*00a8*/ 	.byte	0x04, 0x12
        /*00aa*/ 	.short	(.L_72 - .L_71)
	.align		4
.L_71:
        /*00ac*/ 	.word	index@(_ZN3cub18CUB_300001_SM_10006detail11EmptyKernelIvEEvv)
        /*00b0*/ 	.word	0x00000000
.L_72:


//--------------------- .nv.compat                --------------------------
	.section	.nv.compat,"",@"SHT_CUDA_COMPAT_INFO"
	.align	4
        /*0000*/ 	.byte	0x02, 0x09, 0x00, 0x00, 0x02, 0x02, 0x01, 0x00, 0x02, 0x05, 0x05, 0x00, 0x03, 0x07, 0x01, 0x01
        /*0010*/ 	.byte	0x02, 0x03, 0x00, 0x00, 0x02, 0x06, 0x01, 0x00, 0x04, 0x0b, 0x08, 0x00, 0x09, 0x00, 0x00, 0x00
        /*0020*/ 	.byte	0x00, 0x00, 0x00, 0x00


//--------------------- .nv.info._ZN3cub18CUB_300001_SM_10006detail9transform16transform_kernelINS2_10policy_hubILb1EN4cuda3std3__45tupleIJN6thrust24THRUST_300001_SM_1000_NS6detail15normal_iteratorINSA_10device_ptrIiEEEEEEEE10policy1000El14double_functorSF_JPiEEEvT0_iT1_T2_DpNS2_10kernel_argIT3_EE --------------------------
	.section	.nv.info._ZN3cub18CUB_300001_SM_10006detail9transform16transform_kernelINS2_10policy_hubILb1EN4cuda3std3__45tupleIJN6thrust24THRUST_300001_SM_1000_NS6detail15normal_iteratorINSA_10device_ptrIiEEEEEEEE10policy1000El14double_functorSF_JPiEEEvT0_iT1_T2_DpNS2_10kernel_argIT3_EE,"",@"SHT_CUDA_INFO"
	.sectionflags	@""
	.align	4


	//----- nvinfo : EIATTR_CUDA_API_VERSION
	.align		4
        /*0000*/ 	.byte	0x04, 0x37
        /*0002*/ 	.short	(.L_74 - .L_73)
.L_73:
        /*0004*/ 	.word	0x00000082


	//----- nvinfo : EIATTR_KPARAM_INFO
	.align		4
.L_74:
        /*0008*/ 	.byte	0x04, 0x17
        /*000a*/ 	.short	(.L_76 - .L_75)
.L_75:
        /*000c*/ 	.word	0x00000000
        /*0010*/ 	.short	0x0004
        /*0012*/ 	.short	0x0018
        /*0014*/ 	.byte	0x00, 0xf0, 0x41, 0x00


	//----- nvinfo : EIATTR_KPARAM_INFO
	.align		4
.L_76:
        /*0018*/ 	.byte	0x04, 0x17
        /*001a*/ 	.short	(.L_78 - .L_77)
.L_77:
        /*001c*/ 	.word	0x00000000
        /*0020*/ 	.short	0x0003
        /*0022*/ 	.short	0x0010
        /*0024*/ 	.byte	0x00, 0xf0, 0x21, 0x00


	//----- nvinfo : EIATTR_KPARAM_INFO
	.align		4
.L_78:
        /*0028*/ 	.byte	0x04, 0x17
        /*002a*/ 	.short	(.L_80 - .L_79)
.L_79:
        /*002c*/ 	.word	0x00000000
        /*0030*/ 	.short	0x0002
        /*0032*/ 	.short	0x000c
        /*0034*/ 	.byte	0x00, 0xf0, 0x05, 0x00


	//----- nvinfo : EIATTR_KPARAM_INFO
	.align		4
.L_80:
        /*0038*/ 	.byte	0x04, 0x17
        /*003a*/ 	.short	(.L_82 - .L_81)
.L_81:
        /*003c*/ 	.word	0x00000000
        /*0040*/ 	.short	0x0001
        /*0042*/ 	.short	0x0008
        /*0044*/ 	.byte	0x00, 0xf0, 0x11, 0x00


	//----- nvinfo : EIATTR_KPARAM_INFO
	.align		4
.L_82:
        /*0048*/ 	.byte	0x04, 0x17
        /*004a*/ 	.short	(.L_84 - .L_83)
.L_83:
        /*004c*/ 	.word	0x00000000
        /*0050*/ 	.short	0x0000
        /*0052*/ 	.short	0x0000
        /*0054*/ 	.byte	0x00, 0xf0, 0x21, 0x00


	//----- nvinfo : EIATTR_SPARSE_MMA_MASK
	.align		4
.L_84:
        /*0058*/ 	.byte	0x03, 0x50
        /*005a*/ 	.short	0x0000


	//----- nvinfo : EIATTR_MAXREG_COUNT
	.align		4
        /*005c*/ 	.byte	0x03, 0x1b
        /*005e*/ 	.short	0x00ff


	//----- nvinfo : EIATTR_MERCURY_ISA_VERSION
	.align		4
        /*0060*/ 	.byte	0x03, 0x5f
        /*0062*/ 	.short	0x0101


	//----- nvinfo : EIATTR_VRC_CTA_INIT_COUNT
	.align		4
        /*0064*/ 	.byte	0x02, 0x4a
	.zero		1
	.zero		1


	//----- nvinfo : EIATTR_EXIT_INSTR_OFFSETS
	.align		4
        /*0068*/ 	.byte	0x04, 0x1c
        /*006a*/ 	.short	(.L_86 - .L_85)


	//   ....[0]....
.L_85:
        /*006c*/ 	.word	0x000002a0


	//   ....[1]....
        /*0070*/ 	.word	0x00000a30


	//   ....[2]....
        /*0074*/ 	.word	0x00000c60


	//   ....[3]....
        /*0078*/ 	.word	0x00000da0


	//   ....[4]....
        /*007c*/ 	.word	0x00000dd0


	//   ....[5]....
        /*0080*/ 	.word	0x00000e30


	//   ....[6]....
        /*0084*/ 	.word	0x00000e50


	//   ....[7]....
        /*0088*/ 	.word	0x00001310


	//   ....[8]....
        /*008c*/ 	.word	0x00001520


	//   ....[9]....
        /*0090*/ 	.word	0x00001670


	//   ....[10]....
        /*0094*/ 	.word	0x00001710


	//----- nvinfo : EIATTR_MAX_THREADS
	.align		4
.L_86:
        /*0098*/ 	.byte	0x04, 0x05
        /*009a*/ 	.short	(.L_88 - .L_87)
.L_87:
        /*009c*/ 	.word	0x00000080
        /*00a0*/ 	.word	0x00000001
        /*00a4*/ 	.word	0x00000001


	//----- nvinfo : EIATTR_CRS_STACK_SIZE
	.align		4
.L_88:
        /*00a8*/ 	.byte	0x04, 0x1e
        /*00aa*/ 	.short	(.L_90 - .L_89)
.L_89:
        /*00ac*/ 	.word	0x00000000


	//----- nvinfo : EIATTR_CBANK_PARAM_SIZE
	.align		4
.L_90:
        /*00b0*/ 	.byte	0x03, 0x19
        /*00b2*/ 	.short	0x0028


	//----- nvinfo : EIATTR_PARAM_CBANK
	.align		4
        /*00b4*/ 	.byte	0x04, 0x0a
        /*00b6*/ 	.short	(.L_92 - .L_91)
	.align		4
.L_91:
        /*00b8*/ 	.word	index@(.nv.constant0._ZN3cub18CUB_300001_SM_10006detail9transform16transform_kernelINS2_10policy_hubILb1EN4cuda3std3__45tupleIJN6thrust24THRUST_300001_SM_1000_NS6detail15normal_iteratorINSA_10device_ptrIiEEEEEEEE10policy1000El14double_functorSF_JPiEEEvT0_iT1_T2_DpNS2_10kernel_argIT3_EE)
        /*00bc*/ 	.short	0x0380
        /*00be*/ 	.short	0x0028


	//----- nvinfo : EIATTR_SW_WAR
	.align		4
.L_92:
        /*00c0*/ 	.byte	0x04, 0x36
        /*00c2*/ 	.short	(.L_94 - .L_93)
.L_93:
        /*00c4*/ 	.word	0x00000008
.L_94:


//--------------------- .nv.info._ZN3cub18CUB_300001_SM_10006detail9transform16transform_kernelINS2_10policy_hubILb1EN4cuda3std3__45tupleIJN6thrust24THRUST_300001_SM_1000_NS6detail15normal_iteratorINSA_10device_ptrIiEEEEEEEE10policy1000Ei14double_functorSF_JPiEEEvT0_iT1_T2_DpNS2_10kernel_argIT3_EE --------------------------
	.section	.nv.info._ZN3cub18CUB_300001_SM_10006detail9transform16transform_kernelINS2_10policy_hubILb1EN4cuda3std3__45tupleIJN6thrust24THRUST_300001_SM_1000_NS6detail15normal_iteratorINSA_10device_ptrIiEEEEEEEE10policy1000Ei14double_functorSF_JPiEEEvT0_iT1_T2_DpNS2_10kernel_argIT3_EE,"",@"SHT_CUDA_INFO"
	.sectionflags	@""
	.align	4


	//----- nvinfo : EIATTR_CUDA_API_VERSION
	.align		4
        /*0000*/ 	.byte	0x04, 0x37
        /*0002*/ 	.short	(.L_96 - .L_95)
.L_95:
        /*0004*/ 	.word	0x00000082


	//----- nvinfo : EIATTR_KPARAM_INFO
	.align		4
.L_96:
        /*0008*/ 	.byte	0x04, 0x17
        /*000a*/ 	.short	(.L_98 - .L_97)
.L_97:
        /*000c*/ 	.word	0x00000000
        /*0010*/ 	.short	0x0004
        /*0012*/ 	.short	0x0018
        /*0014*/ 	.byte	0x00, 0xf0, 0x41, 0x00


	//----- nvinfo : EIATTR_KPARAM_INFO
	.align		4
.L_98:
        /*0018*/ 	.byte	0x04, 0x17
        /*001a*/ 	.short	(.L_100 - .L_99)
.L_99:
        /*001c*/ 	.word	0x00000000
        /*0020*/ 	.short	0x0003
        /*0022*/ 	.short	0x0010
        /*0024*/ 	.byte	0x00, 0xf0, 0x21, 0x00


	//----- nvinfo : EIATTR_KPARAM_INFO
	.align		4
.L_100:
        /*0028*/ 	.byte	0x04, 0x17
        /*002a*/ 	.short	(.L_102 - .L_101)
.L_101:
        /*002c*/ 	.word	0x00000000
        /*0030*/ 	.short	0x0002
        /*0032*/ 	.short	0x0008
        /*0034*/ 	.byte	0x00, 0xf0, 0x05, 0x00


	//----- nvinfo : EIATTR_KPARAM_INFO
	.align		4
.L_102:
        /*0038*/ 	.byte	0x04, 0x17
        /*003a*/ 	.short	(.L_104 - .L_103)
.L_103:
        /*003c*/ 	.word	0x00000000
        /*0040*/ 	.short	0x0001
        /*0042*/ 	.short	0x0004
        /*0044*/ 	.byte	0x00, 0xf0, 0x11, 0x00


	//----- nvinfo : EIATTR_KPARAM_INFO
	.align		4
.L_104:
        /*0048*/ 	.byte	0x04, 0x17
        /*004a*/ 	.short	(.L_106 - .L_105)
.L_105:
        /*004c*/ 	.word	0x00000000
        /*0050*/ 	.short	0x0000
        /*0052*/ 	.short	0x0000
        /*0054*/ 	.byte	0x00, 0xf0, 0x11, 0x00


	//----- nvinfo : EIATTR_SPARSE_MMA_MASK
	.align		4
.L_106:
        /*0058*/ 	.byte	0x03, 0x50
        /*005a*/ 	.short	0x0000


	//----- nvinfo : EIATTR_MAXREG_COUNT
	.align		4
        /*005c*/ 	.byte	0x03, 0x1b
        /*005e*/ 	.short	0x00ff


	//----- nvinfo : EIATTR_MERCURY_ISA_VERSION
	.align		4
        /*0060*/ 	.byte	0x03, 0x5f
        /*0062*/ 	.short	0x0101


	//----- nvinfo : EIATTR_VRC_CTA_INIT_COUNT
	.align		4
        /*0064*/ 	.byte	0x02, 0x4a
	.zero		1
	.zero		1


	//----- nvinfo : EIATTR_EXIT_INSTR_OFFSETS
	.align		4
        /*0068*/ 	.byte	0x04, 0x1c
        /*006a*/ 	.short	(.L_108 - .L_107)


	//   ....[0]....
.L_107:
        /*006c*/ 	.word	0x000001f0


	//   ....[1]....
        /*0070*/ 	.word	0x000006b0


	//   ....[2]....
        /*0074*/ 	.word	0x000008d0


	//   ....[3]....
        /*0078*/ 	.word	0x00000a20


	//   ....[4]....
        /*007c*/ 	.word	0x00000ae0


	//   ....[5]....
        /*0080*/ 	.word	0x00000b00


	//   ....[6]....
        /*0084*/ 	.word	0x00000ea0


	//   ....[7]....
        /*0088*/ 	.word	0x000010d0


	//   ....[8]....
        /*008c*/ 	.word	0x00001210


	//   ....[9]....
        /*0090*/ 	.word	0x00001240


	//   ....[10]....
        /*0094*/ 	.word	0x000012a0


	//----- nvinfo : EIATTR_MAX_THREADS
	.align		4
.L_108:
        /*0098*/ 	.byte	0x04, 0x05
        /*009a*/ 	.short	(.L_110 - .L_109)
.L_109:
        /*009c*/ 	.word	0x00000080
        /*00a0*/ 	.word	0x00000001
        /*00a4*/ 	.word	0x00000001


	//----- nvinfo : EIATTR_CRS_STACK_SIZE
	.align		4
.L_110:
        /*00a8*/ 	.byte	0x04, 0x1e
        /*00aa*/ 	.short	(.L_112 - .L_111)
.L_111:
        /*00ac*/ 	.word	0x00000000


	//----- nvinfo : EIATTR_CBANK_PARAM_SIZE
	.align		4
.L_112:
        /*00b0*/ 	.byte	0x03, 0x19
        /*00b2*/ 	.short	0x0028


	//----- nvinfo : EIATTR_PARAM_CBANK
	.align		4
        /*00b4*/ 	.byte	0x04, 0x0a
        /*00b6*/ 	.short	(.L_114 - .L_113)
	.align		4
.L_113:
        /*00b8*/ 	.word	index@(.nv.constant0._ZN3cub18CUB_300001_SM_10006detail9transform16transform_kernelINS2_10policy_hubILb1EN4cuda3std3__45tupleIJN6thrust24THRUST_300001_SM_1000_NS6detail15normal_iteratorINSA_10device_ptrIiEEEEEEEE10policy1000Ei14double_functorSF_JPiEEEvT0_iT1_T2_DpNS2_10kernel_argIT3_EE)
        /*00bc*/ 	.short	0x0380
        /*00be*/ 	.short	0x0028


	//----- nvinfo : EIATTR_SW_WAR
	.align		4
.L_114:
        /*00c0*/ 	.byte	0x04, 0x36
        /*00c2*/ 	.short	(.L_116 - .L_115)
.L_115:
        /*00c4*/ 	.word	0x00000008
.L_116:


//--------------------- .nv.info._ZN3cub18CUB_300001_SM_10006detail8for_each13static_kernelINS2_12policy_hub_t12policy_500_tElN6thrust24THRUST_300001_SM_1000_NS8cuda_cub10__tabulate7functorINS7_6detail15normal_iteratorINS7_10device_ptrIiEEEENS7_6system6detail7generic6detail22compute_sequence_valueIivEElEEEEvT0_T1_ --------------------------
	.section	.nv.info._ZN3cub18CUB_300001_SM_10006detail8for_each13static_kernelINS2_12policy_hub_t12policy_500_tElN6thrust24THRUST_300001_SM_1000_NS8cuda_cub10__tabulate7functorINS7_6detail15normal_iteratorINS7_10device_ptrIiEEEENS7_6system6detail7generic6detail22compute_sequence_valueIivEElEEEEvT0_T1_,"",@"SHT_CUDA_INFO"
	.sectionflags	@""
	.align	4


	//----- nvinfo : EIATTR_CUDA_API_VERSION
	.align		4
        /*0000*/ 	.byte	0x04, 0x37
        /*0002*/ 	.short	(.L_118 - .L_117)
.L_117:
        /*0004*/ 	.word	0x00000082


	//----- nvinfo : EIATTR_KPARAM_INFO
	.align		4
.L_118:
        /*0008*/ 	.byte	0x04, 0x17
        /*000a*/ 	.short	(.L_120 - .L_119)
.L_119:
        /*000c*/ 	.word	0x00000000
        /*0010*/ 	.short	0x0001
        /*0012*/ 	.short	0x0008
        /*0014*/ 	.byte	0x00, 0xf0, 0x41, 0x00


	//----- nvinfo : EIATTR_KPARAM_INFO
	.align		4
.L_120:
        /*0018*/ 	.byte	0x04, 0x17
        /*001a*/ 	.short	(.L_122 - .L_121)
.L_121:
        /*001c*/ 	.word	0x00000000
        /*0020*/ 	.short	0x0000
        /*0022*/ 	.short	0x0000
        /*0024*/ 	.byte	0x00, 0xf0, 0x21, 0x00


	//----- nvinfo : EIATTR_SPARSE_MMA_MASK
	.align		4
.L_122:
        /*0028*/ 	.byte	0x03, 0x50
        /*002a*/ 	.short	0x0000


	//----- nvinfo : EIATTR_MAXREG_COUNT
	.align		4
        /*002c*/ 	.byte	0x03, 0x1b
        /*002e*/ 	.short	0x00ff


	//----- nvinfo : EIATTR_MERCURY_ISA_VERSION
	.align		4
        /*0030*/ 	.byte	0x03, 0x5f
        /*0032*/ 	.short	0x0101


	//----- nvinfo : EIATTR_VRC_CTA_INIT_COUNT
	.align		4
        /*0034*/ 	.byte	0x02, 0x4a
	.zero		1
	.zero		1


	//----- nvinfo : EIATTR_EXIT_INSTR_OFFSETS
	.align		4
        /*0038*/ 	.byte	0x04, 0x1c
        /*003a*/ 	.short	(.L_124 - .L_123)


	//   ....[0]....
.L_123:
        /*003c*/ 	.word	0x00000160


	//   ....[1]....
        /*0040*/ 	.word	0x000002b0


	//   ....[2]....
        /*0044*/ 	.word	0x00000340


	//----- nvinfo : EIATTR_MAX_THREADS
	.align		4
.L_124:
        /*0048*/ 	.byte	0x04, 0x05
        /*004a*/ 	.short	(.L_126 - .L_125)
.L_125:
        /*004c*/ 	.word	0x00000100
        /*0050*/ 	.word	0x00000001
        /*0054*/ 	.word	0x00000001


	//----- nvinfo : EIATTR_CRS_STACK_SIZE
	.align		4
.L_126:
        /*0058*/ 	.byte	0x04, 0x1e
        /*005a*/ 	.short	(.L_128 - .L_127)
.L_127:
        /*005c*/ 	.word	0x00000000


	//----- nvinfo : EIATTR_CBANK_PARAM_SIZE
	.align		4
.L_128:
        /*0060*/ 	.byte	0x03, 0x19
        /*0062*/ 	.short	0x0018


	//----- nvinfo : EIATTR_PARAM_CBANK
	.align		4
        /*0064*/ 	.byte	0x04, 0x0a
        /*0066*/ 	.short	(.L_130 - .L_129)
	.align		4
.L_129:
        /*0068*/ 	.word	index@(.nv.constant0._ZN3cub18CUB_300001_SM_10006detail8for_each13static_kernelINS2_12policy_hub_t12policy_500_tElN6thrust24THRUST_300001_SM_1000_NS8cuda_cub10__tabulate7functorINS7_6detail15normal_iteratorINS7_10device_ptrIiEEEENS7_6system6detail7generic6detail22compute_sequence_valueIivEElEEEEvT0_T1_)
        /*006c*/ 	.short	0x0380
        /*006e*/ 	.short	0x0018


	//----- nvinfo : EIATTR_SW_WAR
	.align		4
.L_130:
        /*0070*/ 	.byte	0x04, 0x36
        /*0072*/ 	.short	(.L_132 - .L_131)
.L_131:
        /*0074*/ 	.word	0x00000008
.L_132:


//--------------------- .nv.info._ZN3cub18CUB_300001_SM_10006detail8for_each13static_kernelINS2_12policy_hub_t12policy_500_tEmN6thrust24THRUST_300001_SM_1000_NS8cuda_cub20__uninitialized_fill7functorINS7_10device_ptrIiEEiEEEEvT0_T1_ --------------------------
	.section	.nv.info._ZN3cub18CUB_300001_SM_10006detail8for_each13static_kernelINS2_12policy_hub_t12policy_500_tEmN6thrust24THRUST_300001_SM_1000_NS8cuda_cub20__uninitialized_fill7functorINS7_10device_ptrIiEEiEEEEvT0_T1_,"",@"SHT_CUDA_INFO"
	.sectionflags	@""
	.align	4


	//----- nvinfo : EIATTR_CUDA_API_VERSION
	.align		4
        /*0000*/ 	.byte	0x04, 0x37
        /*0002*/ 	.short	(.L_134 - .L_133)
.L_133:
        /*0004*/ 	.word	0x00000082


	//----- nvinfo : EIATTR_KPARAM_INFO
	.align		4
.L_134:
        /*0008*/ 	.byte	0x04, 0x17
        /*000a*/ 	.short	(.L_136 - .L_135)
.L_135:
        /*000c*/ 	.word	0x00000000
        /*0010*/ 	.short	0x0001
        /*0012*/ 	.short	0x0008
        /*0014*/ 	.byte	0x00, 0xf0, 0x41, 0x00


	//----- nvinfo : EIATTR_KPARAM_INFO
	.align		4
.L_136:
        /*0018*/ 	.byte	0x04, 0x17
        /*001a*/ 	.short	(.L_138 - .L_137)
.L_137:
        /*001c*/ 	.word	0x00000000
        /*0020*/ 	.short	0x0000
        /*0022*/ 	.short	0x0000
        /*0024*/ 	.byte	0x00, 0xf0, 0x21, 0x00


	//----- nvinfo : EIATTR_SPARSE_MMA_MASK
	.align		4
.L_138:
        /*0028*/ 	.byte	0x03, 0x50
        /*002a*/ 	.short	0x0000


	//----- nvinfo : EIATTR_MAXREG_COUNT
	.align		4
        /*002c*/ 	.byte	0x03, 0x1b
        /*002e*/ 	.short	0x00ff


	//----- nvinfo : EIATTR_MERCURY_ISA_VERSION
	.align		4
        /*0030*/ 	.byte	0x03, 0x5f
        /*0032*/ 	.short	0x0101


	//----- nvinfo : EIATTR_VRC_CTA_INIT_COUNT
	.align		4
        /*0034*/ 	.byte	0x02, 0x4a
	.zero		1
	.zero		1


	//----- nvinfo : EIATTR_EXIT_INSTR_OFFSETS
	.align		4
        /*0038*/ 	.byte	0x04, 0x1c
        /*003a*/ 	.short	(.L_140 - .L_139)


	//   ....[0]....
.L_139:
        /*003c*/ 	.word	0x00000130


	//   ....[1]....
        /*0040*/ 	.word	0x00000230


	//   ....[2]....
        /*0044*/ 	.word	0x00000260


	//----- nvinfo : EIATTR_MAX_THREADS
	.align		4
.L_140:
        /*0048*/ 	.byte	0x04, 0x05
        /*004a*/ 	.short	(.L_142 - .L_141)
.L_141:
        /*004c*/ 	.word	0x00000100
        /*0050*/ 	.word	0x00000001
        /*0054*/ 	.word	0x00000001


	//----- nvinfo : EIATTR_CBANK_PARAM_SIZE
	.align		4
.L_142:
        /*0058*/ 	.byte	0x03, 0x19
        /*005a*/ 	.short	0x0018


	//----- nvinfo : EIATTR_PARAM_CBANK
	.align		4
        /*005c*/ 	.byte	0x04, 0x0a
        /*005e*/ 	.short	(.L_144 - .L_143)
	.align		4
.L_143:
        /*0060*/ 	.word	index@(.nv.constant0._ZN3cub18CUB_300001_SM_10006detail8for_each13static_kernelINS2_12policy_hub_t12policy_500_tEmN6thrust24THRUST_300001_SM_1000_NS8cuda_cub20__uninitialized_fill7functorINS7_10device_ptrIiEEiEEEEvT0_T1_)
        /*0064*/ 	.short	0x0380
        /*0066*/ 	.short	0x0018


	//----- nvinfo : EIATTR_SW_WAR
	.align		4
.L_144:
        /*0068*/ 	.byte	0x04, 0x36
        /*006a*/ 	.short	(.L_146 - .L_145)
.L_145:
        /*006c*/ 	.word	0x00000008
.L_146:


//--------------------- .nv.info._ZN3cub18CUB_300001_SM_10006detail11EmptyKernelIvEEvv --------------------------
	.section	.nv.info._ZN3cub18CUB_300001_SM_10006detail11EmptyKernelIvEEvv,"",@"SHT_CUDA_INFO"
	.sectionflags	@""
	.align	4


	//----- nvinfo : EIATTR_CUDA_API_VERSION
	.align		4
        /*0000*/ 	.byte	0x04, 0x37
        /*0002*/ 	.short	(.L_148 - .L_147)
.L_147:
        /*0004*/ 	.word	0x00000082


	//----- nvinfo : EIATTR_SPARSE_MMA_MASK
	.align		4
.L_148:
        /*0008*/ 	.byte	0x03, 0x50
        /*000a*/ 	.short	0x0000


	//----- nvinfo : EIATTR_MAXREG_COUNT
	.align		4
        /*000c*/ 	.byte	0x03, 0x1b
        /*000e*/ 	.short	0x00ff


	//----- nvinfo : EIATTR_MERCURY_ISA_VERSION
	.align		4
        /*0010*/ 	.byte	0x03, 0x5f
        /*0012*/ 	.short	0x0101


	//----- nvinfo : EIATTR_VRC_CTA_INIT_COUNT
	.align		4
        /*0014*/ 	.byte	0x02, 0x4a
	.zero		1
	.zero		1


	//----- nvinfo : EIATTR_EXIT_INSTR_OFFSETS
	.align		4
        /*0018*/ 	.byte	0x04, 0x1c
        /*001a*/ 	.short	(.L_150 - .L_149)


	//   ....[0]....
.L_149:
        /*001c*/ 	.word	0x00000010


	//----- nvinfo : EIATTR_SW_WAR
	.align		4
.L_150:
        /*0020*/ 	.byte	0x04, 0x36
        /*0022*/ 	.short	(.L_152 - .L_151)
.L_151:
        /*0024*/ 	.word	0x00000008
.L_152:


//--------------------- .nv.callgraph             --------------------------
	.section	.nv.callgraph,"",@"SHT_CUDA_CALLGRAPH"
	.align	4
	.sectionentsize	8
	.align		4
        /*0000*/ 	.word	0x00000000
	.align		4
        /*0004*/ 	.word	0xffffffff
	.align		4
        /*0008*/ 	.word	0x00000000
	.align		4
        /*000c*/ 	.word	0xfffffffe
	.align		4
        /*0010*/ 	.word	0x00000000
	.align		4
        /*0014*/ 	.word	0xfffffffd
	.align		4
        /*0018*/ 	.word	0x00000000
	.align		4
        /*001c*/ 	.word	0xfffffffc


//--------------------- .nv.constant4             --------------------------
	.section	.nv.constant4,"a",@progbits
	.align	8
	.align		8
.nv.constant4:
        /*0000*/ 	.dword	_ZN34_INTERNAL_cf377c60_4_k_cu_a0d8a2154cuda3std3__45__cpo5beginE
	.align		8
        /*0008*/ 	.dword	_ZN34_INTERNAL_cf377c60_4_k_cu_a0d8a2154cuda3std3__45__cpo3endE
	.align		8
        /*0010*/ 	.dword	_ZN34_INTERNAL_cf377c60_4_k_cu_a0d8a2154cuda3std3__45__cpo6cbeginE
	.align		8
        /*0018*/ 	.dword	_ZN34_INTERNAL_cf377c60_4_k_cu_a0d8a2154cuda3std3__45__cpo4cendE
	.align		8
        /*0020*/ 	.dword	_ZN34_INTERNAL_cf377c60_4_k_cu_a0d8a2154cuda3std3__45__cpo6rbeginE
	.align		8
        /*0028*/ 	.dword	_ZN34_INTERNAL_cf377c60_4_k_cu_a0d8a2154cuda3std3__45__cpo4rendE
	.align		8
        /*0030*/ 	.dword	_ZN34_INTERNAL_cf377c60_4_k_cu_a0d8a2154cuda3std3__45__cpo7crbeginE
	.align		8
        /*0038*/ 	.dword	_ZN34_INTERNAL_cf377c60_4_k_cu_a0d8a2154cuda3std3__45__cpo5crendE
	.align		8
        /*0040*/ 	.dword	_ZN34_INTERNAL_cf377c60_4_k_cu_a0d8a2154cuda3std3__436_GLOBAL__N__cf377c60_4_k_cu_a0d8a2156ignoreE
	.align		8
        /*0048*/ 	.dword	_ZN34_INTERNAL_cf377c60_4_k_cu_a0d8a2154cuda3std3__419piecewise_constructE
	.align		8
        /*0050*/ 	.dword	_ZN34_INTERNAL_cf377c60_4_k_cu_a0d8a2154cuda3std3__48in_placeE
	.align		8
        /*0058*/ 	.dword	_ZN34_INTERNAL_cf377c60_4_k_cu_a0d8a2154cuda3std3__420unreachable_sentinelE
	.align		8
        /*0060*/ 	.dword	_ZN34_INTERNAL_cf377c60_4_k_cu_a0d8a2154cuda3std3__47nulloptE
	.align		8
        /*0068*/ 	.dword	_ZN34_INTERNAL_cf377c60_4_k_cu_a0d8a2154cuda3std3__48unexpectE
	.align		8
        /*0070*/ 	.dword	_ZN34_INTERNAL_cf377c60_4_k_cu_a0d8a2154cuda3std6ranges3__45__cpo4swapE
	.align		8
        /*0078*/ 	.dword	_ZN34_INTERNAL_cf377c60_4_k_cu_a0d8a2154cuda3std6ranges3__45__cpo9iter_moveE
	.align		8
        /*0080*/ 	.dword	_ZN34_INTERNAL_cf377c60_4_k_cu_a0d8a2154cuda3std6ranges3__45__cpo5beginE
	.align		8
        /*0088*/ 	.dword	_ZN34_INTERNAL_cf377c60_4_k_cu_a0d8a2154cuda3std6ranges3__45__cpo3endE
	.align		8
        /*0090*/ 	.dword	_ZN34_INTERNAL_cf377c60_4_k_cu_a0d8a2154cuda3std6ranges3__45__cpo6cbeginE
	.align		8
        /*0098*/ 	.dword	_ZN34_INTERNAL_cf377c60_4_k_cu_a0d8a2154cuda3std6ranges3__45__cpo4cendE
	.align		8
        /*00a0*/ 	.dword	_ZN34_INTERNAL_cf377c60_4_k_cu_a0d8a2154cuda3std6ranges3__45__cpo7advanceE
	.align		8
        /*00a8*/ 	.dword	_ZN34_INTERNAL_cf377c60_4_k_cu_a0d8a2154cuda3std6ranges3__45__cpo9iter_swapE
	.align		8
        /*00b0*/ 	.dword	_ZN34_INTERNAL_cf377c60_4_k_cu_a0d8a2154cuda3std6ranges3__45__cpo4nextE
	.align		8
        /*00b8*/ 	.dword	_ZN34_INTERNAL_cf377c60_4_k_cu_a0d8a2154cuda3std6ranges3__45__cpo4prevE
	.align		8
        /*00c0*/ 	.dword	_ZN34_INTERNAL_cf377c60_4_k_cu_a0d8a2154cuda3std6ranges3__45__cpo4dataE
	.align		8
        /*00c8*/ 	.dword	_ZN34_INTERNAL_cf377c60_4_k_cu_a0d8a2154cuda3std6ranges3__45__cpo5cdataE
	.align		8
        /*00d0*/ 	.dword	_ZN34_INTERNAL_cf377c60_4_k_cu_a0d8a2154cuda3std6ranges3__45__cpo4sizeE
	.align		8
        /*00d8*/ 	.dword	_ZN34_INTERNAL_cf377c60_4_k_cu_a0d8a2154cuda3std6ranges3__45__cpo5ssizeE
	.align		8
        /*00e0*/ 	.dword	_ZN34_INTERNAL_cf377c60_4_k_cu_a0d8a2154cuda3std6ranges3__45__cpo8distanceE
	.align		8
        /*00e8*/ 	.dword	_ZN34_INTERNAL_cf377c60_4_k_cu_a0d8a2156thrust24THRUST_300001_SM_1000_NS8cuda_cub3parE
	.align		8
        /*00f0*/ 	.dword	_ZN34_INTERNAL_cf377c60_4_k_cu_a0d8a2156thrust24THRUST_300001_SM_1000_NS8cuda_cub10par_nosyncE
	.align		8
        /*00f8*/ 	.dword	_ZN34_INTERNAL_cf377c60_4_k_cu_a0d8a2156thrust24THRUST_300001_SM_1000_NS6system6detail10sequential3seqE
	.align		8
        /*0100*/ 	.dword	_ZN34_INTERNAL_cf377c60_4_k_cu_a0d8a2156thrust24THRUST_300001_SM_1000_NS12placeholders2_1E
	.align		8
        /*0108*/ 	.dword	_ZN34_INTERNAL_cf377c60_4_k_cu_a0d8a2156thrust24THRUST_300001_SM_1000_NS12placeholders2_2E
	.align		8
        /*0110*/ 	.dword	_ZN34_INTERNAL_cf377c60_4_k_cu_a0d8a2156thrust24THRUST_300001_SM_1000_NS12placeholders2_3E
	.align		8
        /*0118*/ 	.dword	_ZN34_INTERNAL_cf377c60_4_k_cu_a0d8a2156thrust24THRUST_300001_SM_1000_NS12placeholders2_4E
	.align		8
        /*0120*/ 	.dword	_ZN34_INTERNAL_cf377c60_4_k_cu_a0d8a2156thrust24THRUST_300001_SM_1000_NS12placeholders2_5E
	.align		8
        /*0128*/ 	.dword	_ZN34_INTERNAL_cf377c60_4_k_cu_a0d8a2156thrust24THRUST_300001_SM_1000_NS12placeholders2_6E
	.align		8
        /*0130*/ 	.dword	_ZN34_INTERNAL_cf377c60_4_k_cu_a0d8a2156thrust24THRUST_300001_SM_1000_NS12placeholders2_7E
	.align		8
        /*0138*/ 	.dword	_ZN34_INTERNAL_cf377c60_4_k_cu_a0d8a2156thrust24THRUST_300001_SM_1000_NS12placeholders2_8E
	.align		8
        /*0140*/ 	.dword	_ZN34_INTERNAL_cf377c60_4_k_cu_a0d8a2156thrust24THRUST_300001_SM_1000_NS12placeholders2_9E
	.align		8
        /*0148*/ 	.dword	_ZN34_INTERNAL_cf377c60_4_k_cu_a0d8a2156thrust24THRUST_300001_SM_1000_NS12placeholders3_10E
	.align		8
        /*0150*/ 	.dword	_ZN34_INTERNAL_cf377c60_4_k_cu_a0d8a2156thrust24THRUST_300001_SM_1000_NS3seqE


//--------------------- .text._ZN3cub18CUB_300001_SM_10006detail9transform16transform_kernelINS2_10policy_hubILb1EN4cuda3std3__45tupleIJN6thrust24THRUST_300001_SM_1000_NS6detail15normal_iteratorINSA_10device_ptrIiEEEEEEEE10policy1000El14double_functorSF_JPiEEEvT0_iT1_T2_DpNS2_10kernel_argIT3_EE --------------------------
	.section	.text._ZN3cub18CUB_300001_SM_10006detail9transform16transform_kernelINS2_10policy_hubILb1EN4cuda3std3__45tupleIJN6thrust24THRUST_300001_SM_1000_NS6detail15normal_iteratorINSA_10device_ptrIiEEEEEEEE10policy1000El14double_functorSF_JPiEEEvT0_iT1_T2_DpNS2_10kernel_argIT3_EE,"ax",@progbits
	.align	128
        .global         _ZN3cub18CUB_300001_SM_10006detail9transform16transform_kernelINS2_10policy_hubILb1EN4cuda3std3__45tupleIJN6thrust24THRUST_300001_SM_1000_NS6detail15normal_iteratorINSA_10device_ptrIiEEEEEEEE10policy1000El14double_functorSF_JPiEEEvT0_iT1_T2_DpNS2_10kernel_argIT3_EE
        .type           _ZN3cub18CUB_300001_SM_10006detail9transform16transform_kernelINS2_10policy_hubILb1EN4cuda3std3__45tupleIJN6thrust24THRUST_300001_SM_1000_NS6detail15normal_iteratorINSA_10device_ptrIiEEEEEEEE10policy1000El14double_functorSF_JPiEEEvT0_iT1_T2_DpNS2_10kernel_argIT3_EE,@function
        .size           _ZN3cub18CUB_300001_SM_10006detail9transform16transform_kernelINS2_10policy_hubILb1EN4cuda3std3__45tupleIJN6thrust24THRUST_300001_SM_1000_NS6detail15normal_iteratorINSA_10device_ptrIiEEEEEEEE10policy1000El14double_functorSF_JPiEEEvT0_iT1_T2_DpNS2_10kernel_argIT3_EE,(.L_x_51 - _ZN3cub18CUB_300001_SM_10006detail9transform16transform_kernelINS2_10policy_hubILb1EN4cuda3std3__45tupleIJN6thrust24THRUST_300001_SM_1000_NS6detail15normal_iteratorINSA_10device_ptrIiEEEEEEEE10policy1000El14double_functorSF_JPiEEEvT0_iT1_T2_DpNS2_10kernel_argIT3_EE)
        .other          _ZN3cub18CUB_300001_SM_10006detail9transform16transform_kernelINS2_10policy_hubILb1EN4cuda3std3__45tupleIJN6thrust24THRUST_300001_SM_1000_NS6detail15normal_iteratorINSA_10device_ptrIiEEEEEEEE10policy1000El14double_functorSF_JPiEEEvT0_iT1_T2_DpNS2_10kernel_argIT3_EE,@"STO_CUDA_ENTRY STV_DEFAULT"
_ZN3cub18CUB_300001_SM_10006detail9transform16transform_kernelINS2_10policy_hubILb1EN4cuda3std3__45tupleIJN6thrust24THRUST_300001_SM_1000_NS6detail15normal_iteratorINSA_10device_ptrIiEEEEEEEE10policy1000El14double_functorSF_JPiEEEvT0_iT1_T2_DpNS2_10kernel_argIT3_EE:
.text._ZN3cub18CUB_300001_SM_10006detail9transform16transform_kernelINS2_10policy_hubILb1EN4cuda3std3__45tupleIJN6thrust24THRUST_300001_SM_1000_NS6detail15normal_iteratorINSA_10device_ptrIiEEEEEEEE10policy1000El14double_functorSF_JPiEEEvT0_iT1_T2_DpNS2_10kernel_argIT3_EE:
[----:B------:R-:W-:Y:S08]  /*0000*/  LDC R1, c[0x0][0x37c] ;  /* 0x0000df00ff017b82 */ /* 0x000ff00000000800 */
[----:B------:R-:W0:Y:S01]  /*0010*/  LDC R0, c[0x0][0x388] ;  /* 0x0000e200ff007b82 */ /* 0x000e220000000800 */
[----:B------:R-:W1:Y:S01]  /*0020*/  LDCU.64 UR6, c[0x0][0x380] ;  /* 0x00007000ff0677ac */ /* 0x000e620008000a00 */
[----:B------:R-:W2:Y:S01]  /*0030*/  S2R R7, SR_TID.X ;  /* 0x0000000000077919 */ /* 0x000ea20000002100 */
[----:B------:R-:W-:Y:S05]  /*0040*/  BSSY.RECONVERGENT B0, `(.L_x_0) ;  /* 0x000001a000007945 */ /* 0x000fea0003800200 */
[----:B------:R-:W3:Y:S01]  /*0050*/  S2UR UR4, SR_CTAID.X ;  /* 0x00000000000479c3 */ /* 0x000ee20000002500 */
[----:B0-----:R-:W-:-:S05]  /*0060*/  IMAD.SHL.U32 R5, R0, 0x80, RZ ;  /* 0x0000008000057824 */ /* 0x001fca00078e00ff */
[----:B------:R-:W-:Y:S01]  /*0070*/  SHF.R.S32.HI R4, RZ, 0x1f, R5 ;  /* 0x0000001fff047819 */ /* 0x000fe20000011405 */
[----:B---3--:R-:W-:-:S04]  /*0080*/  IMAD.WIDE.U32 R2, R5, UR4, RZ ;  /* 0x0000000405027c25 */ /* 0x008fc8000f8e00ff */
[----:B------:R-:W-:Y:S01]  /*0090*/  IMAD R13, R4, UR4, RZ ;  /* 0x00000004040d7c24 */ /* 0x000fe2000f8e02ff */
[----:B-1----:R-:W-:Y:S01]  /*00a0*/  IADD3 R6, P1, PT, -R2, UR6, RZ ;  /* 0x0000000602067c10 */ /* 0x002fe2000ff3e1ff */
[----:B--2---:R-:W-:Y:S02]  /*00b0*/  IMAD.SHL.U32 R11, R7, 0x80, RZ ;  /* 0x00000080070b7824 */ /* 0x004fe400078e00ff */
[----:B------:R-:W-:Y:S01]  /*00c0*/  IMAD.IADD R13, R3, 0x1, R13 ;  /* 0x00000001030d7824 */ /* 0x000fe200078e020d */
[----:B------:R-:W-:-:S04]  /*00d0*/  ISETP.LT.U32.AND P0, PT, R6, R5, PT ;  /* 0x000000050600720c */ /* 0x000fc80003f01070 */
[----:B------:R-:W-:-:S04]  /*00e0*/  IADD3.X R9, PT, PT, ~R13, UR7, RZ, P1, !PT ;  /* 0x000000070d097c10 */ /* 0x000fc80008ffe5ff */
[----:B------:R-:W-:-:S04]  /*00f0*/  ISETP.LT.AND.EX P0, PT, R9, R4, PT, P0 ;  /* 0x000000040900720c */ /* 0x000fc80003f01300 */
[----:B------:R-:W-:-:S04]  /*0100*/  SEL R6, R6, R5, P0 ;  /* 0x0000000506067207 */ /* 0x000fc80000000000 */
[----:B------:R-:W-:-:S04]  /*0110*/  SHF.L.U32 R4, R6, 0x2, RZ ;  /* 0x0000000206047819 */ /* 0x000fc800000006ff */
[----:B------:R-:W-:-:S13]  /*0120*/  ISETP.GE.AND P0, PT, R11, R4, PT ;  /* 0x000000040b00720c */ /* 0x000fda0003f06270 */
[----:B------:R-:W-:Y:S05]  /*0130*/  @P0 BRA `(.L_x_1) ;  /* 0x0000000000280947 */ /* 0x000fea0003800000 */
[----:B------:R-:W0:Y:S02]  /*0140*/  LDC.64 R8, c[0x0][0x398] ;  /* 0x0000e600ff087b82 */ /* 0x000e240000000a00 */
[----:B0-----:R-:W-:-:S04]  /*0150*/  LEA R8, P0, R2, R8, 0x2 ;  /* 0x0000000802087211 */ /* 0x001fc800078010ff */
[----:B------:R-:W-:-:S03]  /*0160*/  LEA.HI.X R9, R2, R9, R13, 0x2, P0 ;  /* 0x0000000902097211 */ /* 0x000fc600000f140d */
[----:B------:R-:W-:-:S07]  /*0170*/  IMAD.WIDE.U32 R8, R7, 0x80, R8 ;  /* 0x0000008007087825 */ /* 0x000fce00078e0008 */
.L_x_2:
[----:B------:R-:W-:Y:S01]  /*0180*/  VIADD R11, R11, 0x4000 ;  /* 0x000040000b0b7836 */ /* 0x000fe20000000000 */
[----:B------:R0:W-:Y:S04]  /*0190*/  CCTL.E.PF2 [R8] ;  /* 0x000000000800798f */ /* 0x0001e80000800100 */
[----:B------:R-:W-:Y:S02]  /*01a0*/  ISETP.GE.AND P0, PT, R11, R4, PT ;  /* 0x000000040b00720c */ /* 0x000fe40003f06270 */
[----:B0-----:R-:W-:-:S05]  /*01b0*/  IADD3 R8, P1, PT, R8, 0x4000, RZ ;  /* 0x0000400008087810 */ /* 0x001fca0007f3e0ff */
[----:B------:R-:W-:-:S06]  /*01c0*/  IMAD.X R9, RZ, RZ, R9, P1 ;  /* 0x000000ffff097224 */ /* 0x000fcc00008e0609 */
[----:B------:R-:W-:Y:S05]  /*01d0*/  @!P0 BRA `(.L_x_2) ;  /* 0xfffffffc00e88947 */ /* 0x000fea000383ffff */
.L_x_1:
[----:B------:R-:W-:Y:S05]  /*01e0*/  BSYNC.RECONVERGENT B0 ;  /* 0x0000000000007941 */ /* 0x000fea0003800200 */
.L_x_0:
[----:B------:R-:W0:Y:S01]  /*01f0*/  LDCU.128 UR8, c[0x0][0x390] ;  /* 0x00007200ff0877ac */ /* 0x000e220008000c00 */
[----:B------:R-:W-:Y:S02]  /*0200*/  ISETP.NE.AND P0, PT, R5, R6, PT ;  /* 0x000000060500720c */ /* 0x000fe40003f05270 */
[C---:B------:R-:W-:Y:S01]  /*0210*/  SHF.L.U32 R3, R2.reuse, 0x2, RZ ;  /* 0x0000000202037819 */ /* 0x040fe200000006ff */
[----:B------:R-:W1:Y:S01]  /*0220*/  LDCU.64 UR4, c[0x0][0x358] ;  /* 0x00006b00ff0477ac */ /* 0x000e620008000a00 */
[----:B------:R-:W-:Y:S02]  /*0230*/  SHF.L.U64.HI R8, R2, 0x2, R13 ;  /* 0x0000000202087819 */ /* 0x000fe4000001020d */
[C---:B0-----:R-:W-:Y:S02]  /*0240*/  IADD3 R4, P1, PT, R3.reuse, UR10, RZ ;  /* 0x0000000a03047c10 */ /* 0x041fe4000ff3e0ff */
[----:B------:R-:W-:Y:S02]  /*0250*/  IADD3 R2, P2, PT, R3, UR8, RZ ;  /* 0x0000000803027c10 */ /* 0x000fe4000ff5e0ff */
[----:B------:R-:W-:-:S02]  /*0260*/  IADD3.X R5, PT, PT, R8, UR11, RZ, P1, !PT ;  /* 0x0000000b08057c10 */ /* 0x000fc40008ffe4ff */
[----:B------:R-:W-:Y:S01]  /*0270*/  IADD3.X R3, PT, PT, R8, UR9, RZ, P2, !PT ;  /* 0x0000000908037c10 */ /* 0x000fe200097fe4ff */
[----:B-1----:R-:W-:Y:S08]  /*0280*/  @!P0 BRA `(.L_x_3) ;  /* 0x0000000800ec8947 */ /* 0x002ff00003800000 */
[----:B------:R-:W-:-:S13]  /*0290*/  ISETP.GE.AND P0, PT, R0, 0x1, PT ;  /* 0x000000010000780c */ /* 0x000fda0003f06270 */
[----:B------:R-:W-:Y:S05]  /*02a0*/  @!P0 EXIT ;  /* 0x000000000000894d */ /* 0x000fea0003800000 */
[C---:B------:R-:W-:Y:S01]  /*02b0*/  ISETP.GE.U32.AND P0, PT, R0.reuse, 0x8, PT ;  /* 0x000000080000780c */ /* 0x040fe20003f06070 */
[----:B------:R-:W-:Y:S01]  /*02c0*/  IMAD.MOV.U32 R8, RZ, RZ, RZ ;  /* 0x000000ffff087224 */ /* 0x000fe200078e00ff */
[----:B------:R-:W-:-:S11]  /*02d0*/  LOP3.LUT R18, R0, 0x7, RZ, 0xc0, !PT ;  /* 0x0000000700127812 */ /* 0x000fd600078ec0ff */
[----:B------:R-:W-:Y:S05]  /*02e0*/  @!P0 BRA `(.L_x_4) ;  /* 0x0000000400cc8947 */ /* 0x000fea0003800000 */
[----:B------:R-:W-:-:S13]  /*02f0*/  ISETP.GE.AND P1, PT, R7, R6, PT ;  /* 0x000000060700720c */ /* 0x000fda0003f26270 */
[----:B------:R-:W-:-:S06]  /*0300*/  @!P1 IMAD.WIDE.U32 R8, R7, 0x4, R4 ;  /* 0x0000000407089825 */ /* 0x000fcc00078e0004 */
[----:B------:R-:W2:Y:S01]  /*0310*/  @!P1 LDG.E R8, desc[UR4][R8.64] ;  /* 0x0000000408089981 */ /* 0x000ea2000c1e1900 */
[C---:B------:R-:W-:Y:S02]  /*0320*/  VIADD R17, R7.reuse, 0x80 ;  /* 0x0000008007117836 */ /* 0x040fe40000000000 */
[----:B------:R-:W-:-:S03]  /*0330*/  @!P1 IMAD.WIDE.U32 R12, R7, 0x4, R2 ;  /* 0x00000004070c9825 */ /* 0x000fc600078e0002 */
[C---:B------:R-:W-:Y:S01]  /*0340*/  ISETP.GE.AND P0, PT, R17.reuse, R6, PT ;  /* 0x000000061100720c */ /* 0x040fe20003f06270 */
[----:B------:R-:W-:Y:S01]  /*0350*/  IMAD.WIDE R10, R17, 0x4, R4 ;  /* 0x00000004110a7825 */ /* 0x000fe200078e0204 */
[----:B--2---:R-:W-:-:S05]  /*0360*/  @!P1 SHF.L.U32 R15, R8, 0x1, RZ ;  /* 0x00000001080f9819 */ /* 0x004fca00000006ff */
[----:B------:R0:W-:Y:S06]  /*0370*/  @!P1 STG.E desc[UR4][R12.64], R15 ;  /* 0x0000000f0c009986 */ /* 0x0001ec000c101904 */
[----:B------:R-:W2:Y:S01]  /*0380*/  @!P0 LDG.E R14, desc[UR4][R10.64] ;  /* 0x000000040a0e8981 */ /* 0x000ea2000c1e1900 */
[C---:B------:R-:W-:Y:S01]  /*0390*/  VIADD R19, R7.reuse, 0x100 ;  /* 0x0000010007137836 */ /* 0x040fe20000000000 */
[C---:B------:R-:W-:Y:S01]  /*03a0*/  IADD3 R23, PT, PT, R7.reuse, 0x200, RZ ;  /* 0x0000020007177810 */ /* 0x040fe20007ffe0ff */
[----:B------:R-:W-:Y:S01]  /*03b0*/  VIADD R21, R7, 0x180 ;  /* 0x0000018007157836 */ /* 0x000fe20000000000 */
[----:B------:R-:W-:Y:S01]  /*03c0*/  LOP3.LUT R8, R0, 0x7ffffff8, RZ, 0xc0, !PT ;  /* 0x7ffffff800087812 */ /* 0x000fe200078ec0ff */
[----:B------:R-:W-:Y:S01]  /*03d0*/  BSSY.RECONVERGENT B0, `(.L_x_5) ;  /* 0x0000012000007945 */ /* 0x000fe20003800200 */
[-C--:B------:R-:W-:Y:S01]  /*03e0*/  ISETP.GE.AND P6, PT, R19, R6.reuse, PT ;  /* 0x000000061300720c */ /* 0x080fe20003fc6270 */
[----:B------:R-:W-:Y:S01]  /*03f0*/  VIADD R19, R7, 0x280 ;  /* 0x0000028007137836 */ /* 0x000fe20000000000 */
[-C--:B------:R-:W-:Y:S01]  /*0400*/  ISETP.GE.AND P5, PT, R21, R6.reuse, PT ;  /* 0x000000061500720c */ /* 0x080fe20003fa6270 */
[----:B0-----:R-:W-:Y:S01]  /*0410*/  IMAD.WIDE R12, R17, 0x4, R2 ;  /* 0x00000004110c7825 */ /* 0x001fe200078e0202 */
[----:B------:R-:W-:-:S02]  /*0420*/  ISETP.GE.AND P4, PT, R23, R6, PT ;  /* 0x000000061700720c */ /* 0x000fc40003f86270 */
[C---:B------:R-:W-:Y:S01]  /*0430*/  IADD3 R23, PT, PT, R7.reuse, 0x380, RZ ;  /* 0x0000038007177810 */ /* 0x040fe20007ffe0ff */
[----:B------:R-:W-:Y:S01]  /*0440*/  VIADD R21, R7, 0x300 ;  /* 0x0000030007157836 */ /* 0x000fe20000000000 */
[-C--:B------:R-:W-:Y:S02]  /*0450*/  ISETP.GE.AND P3, PT, R19, R6.reuse, PT ;  /* 0x000000061300720c */ /* 0x080fe40003f66270 */
[-C--:B------:R-:W-:Y:S02]  /*0460*/  ISETP.GE.AND P1, PT, R23, R6.reuse, PT ;  /* 0x000000061700720c */ /* 0x080fe40003f26270 */
[----:B------:R-:W-:Y:S01]  /*0470*/  ISETP.GE.AND P2, PT, R21, R6, PT ;  /* 0x000000061500720c */ /* 0x000fe20003f46270 */
[----:B--2---:R-:W-:-:S05]  /*0480*/  @!P0 IMAD.SHL.U32 R9, R14, 0x2, RZ ;  /* 0x000000020e098824 */ /* 0x004fca00078e00ff */
[----:B------:R0:W-:Y:S01]  /*0490*/  @!P0 STG.E desc[UR4][R12.64], R9 ;  /* 0x000000090c008986 */ /* 0x0001e2000c101904 */
[----:B------:R-:W-:Y:S01]  /*04a0*/  ISETP.NE.AND P0, PT, R8, 0x8, PT ;  /* 0x000000080800780c */ /* 0x000fe20003f05270 */
[----:B------:R-:W-:-:S12]  /*04b0*/  @P6 BRA `(.L_x_6) ;  /* 0x00000000000c6947 */ /* 0x000fd80003800000 */
[----:B------:R-:W0:Y:S02]  /*04c0*/  LDG.E R0, desc[UR4][R10.64+0x200] ;  /* 0x000200040a007981 */ /* 0x000e24000c1e1900 */
[----:B0-----:R-:W-:-:S05]  /*04d0*/  IMAD.SHL.U32 R9, R0, 0x2, RZ ;  /* 0x0000000200097824 */ /* 0x001fca00078e00ff */
[----:B------:R1:W-:Y:S02]  /*04e0*/  STG.E desc[UR4][R12.64+0x200], R9 ;  /* 0x000200090c007986 */ /* 0x0003e4000c101904 */
.L_x_6:
[----:B------:R-:W-:Y:S05]  /*04f0*/  BSYNC.RECONVERGENT B0 ;  /* 0x0000000000007941 */ /* 0x000fea0003800200 */
.L_x_5:
[----:B------:R-:W-:Y:S04]  /*0500*/  BSSY.RECONVERGENT B0, `(.L_x_7) ;  /* 0x0000005000007945 */ /* 0x000fe80003800200 */
[----:B------:R-:W-:Y:S05]  /*0510*/  @P5 BRA `(.L_x_8) ;  /* 0x00000000000c5947 */ /* 0x000fea0003800000 */
[----:B------:R-:W0:Y:S02]  /*0520*/  LDG.E R0, desc[UR4][R10.64+0x400] ;  /* 0x000400040a007981 */ /* 0x000e24000c1e1900 */
[----:B01----:R-:W-:-:S05]  /*0530*/  SHF.L.U32 R9, R0, 0x1, RZ ;  /* 0x0000000100097819 */ /* 0x003fca00000006ff */
[----:B------:R2:W-:Y:S02]  /*0540*/  STG.E desc[UR4][R12.64+0x400], R9 ;  /* 0x000400090c007986 */ /* 0x0005e4000c101904 */
.L_x_8:
[----:B------:R-:W-:Y:S05]  /*0550*/  BSYNC.RECONVERGENT B0 ;  /* 0x0000000000007941 */ /* 0x000fea0003800200 */
.L_x_7:
[----:B------:R-:W-:Y:S04]  /*0560*/  BSSY.RECONVERGENT B0, `(.L_x_9) ;  /* 0x0000005000007945 */ /* 0x000fe80003800200 */
[----:B------:R-:W-:Y:S05]  /*0570*/  @P4 BRA `(.L_x_10) ;  /* 0x00000000000c4947 */ /* 0x000fea0003800000 */
[----:B------:R-:W0:Y:S02]  /*0580*/  LDG.E R0, desc[UR4][R10.64+0x600] ;  /* 0x000600040a007981 */ /* 0x000e24000c1e1900 */
[----:B012---:R-:W-:-:S05]  /*0590*/  IMAD.SHL.U32 R9, R0, 0x2, RZ ;  /* 0x0000000200097824 */ /* 0x007fca00078e00ff */
[----:B------:R3:W-:Y:S02]  /*05a0*/  STG.E desc[UR4][R12.64+0x600], R9 ;  /* 0x000600090c007986 */ /* 0x0007e4000c101904 */
.L_x_10:
[----:B------:R-:W-:Y:S05]  /*05b0*/  BSYNC.RECONVERGENT B0 ;  /* 0x0000000000007941 */ /* 0x000fea0003800200 */
.L_x_9:
[----:B------:R-:W-:Y:S04]  /*05c0*/  BSSY.RECONVERGENT B0, `(.L_x_11) ;  /* 0x0000005000007945 */ /* 0x000fe80003800200 */
[----:B------:R-:W-:Y:S05]  /*05d0*/  @P3 BRA `(.L_x_12) ;  /* 0x00000000000c3947 */ /* 0x000fea0003800000 */
[----:B------:R-:W0:Y:S02]  /*05e0*/  LDG.E R0, desc[UR4][R10.64+0x800] ;  /* 0x000800040a007981 */ /* 0x000e24000c1e1900 */
[----:B0123--:R-:W-:-:S05]  /*05f0*/  IMAD.SHL.U32 R9, R0, 0x2, RZ ;  /* 0x0000000200097824 */ /* 0x00ffca00078e00ff */
[----:B------:R4:W-:Y:S02]  /*0600*/  STG.E desc[UR4][R12.64+0x800], R9 ;  /* 0x000800090c007986 */ /* 0x0009e4000c101904 */
.L_x_12:
[----:B------:R-:W-:Y:S05]  /*0610*/  BSYNC.RECONVERGENT B0 ;  /* 0x0000000000007941 */ /* 0x000fea0003800200 */
.L_x_11:
[----:B------:R-:W-:Y:S04]  /*0620*/  BSSY.RECONVERGENT B0, `(.L_x_13) ;  /* 0x0000005000007945 */ /* 0x000fe80003800200 */
[----:B------:R-:W-:Y:S05]  /*0630*/  @P2 BRA `(.L_x_14) ;  /* 0x00000000000c2947 */ /* 0x000fea0003800000 */
[----:B------:R-:W0:Y:S02]  /*0640*/  LDG.E R0, desc[UR4][R10.64+0xa00] ;  /* 0x000a00040a007981 */ /* 0x000e24000c1e1900 */
[----:B01234-:R-:W-:-:S05]  /*0650*/  SHF.L.U32 R9, R0, 0x1, RZ ;  /* 0x0000000100097819 */ /* 0x01ffca00000006ff */
[----:B------:R0:W-:Y:S02]  /*0660*/  STG.E desc[UR4][R12.64+0xa00], R9 ;  /* 0x000a00090c007986 */ /* 0x0001e4000c101904 */
.L_x_14:
[----:B------:R-:W-:Y:S05]  /*0670*/  BSYNC.RECONVERGENT B0 ;  /* 0x0000000000007941 */ /* 0x000fea0003800200 */
.L_x_13:
[----:B------:R-:W-:Y:S04]  /*0680*/  BSSY.RECONVERGENT B0, `(.L_x_15) ;  /* 0x0000005000007945 */ /* 0x000fe80003800200 */
[----:B------:R-:W-:Y:S05]  /*0690*/  @P1 BRA `(.L_x_16) ;  /* 0x00000000000c1947 */ /* 0x000fea0003800000 */
[----:B------:R-:W0:Y:S02]  /*06a0*/  LDG.E R10, desc[UR4][R10.64+0xc00] ;  /* 0x000c00040a0a7981 */ /* 0x000e24000c1e1900 */
[----:B01234-:R-:W-:-:S05]  /*06b0*/  IMAD.SHL.U32 R9, R10, 0x2, RZ ;  /* 0x000000020a097824 */ /* 0x01ffca00078e00ff */
[----:B------:R0:W-:Y:S02]  /*06c0*/  STG.E desc[UR4][R12.64+0xc00], R9 ;  /* 0x000c00090c007986 */ /* 0x0001e4000c101904 */
.L_x_16:
[----:B------:R-:W-:Y:S05]  /*06d0*/  BSYNC.RECONVERGENT B0 ;  /* 0x0000000000007941 */ /* 0x000fea0003800200 */
.L_x_15:
[----:B------:R-:W-:Y:S05]  /*06e0*/  @!P0 BRA `(.L_x_4) ;  /* 0x0000000000cc8947 */ /* 0x000fea0003800000 */
[----:B------:R-:W-:-:S07]  /*06f0*/  IMAD.MOV.U32 R0, RZ, RZ, 0x8 ;  /* 0x00000008ff007424 */ /* 0x000fce00078e00ff */
.L_x_19:
[----:B01234-:R-:W-:-:S04]  /*0700*/  LEA R9, R0, R7, 0x7 ;  /* 0x0000000700097211 */ /* 0x01ffc800078e38ff */
[----:B------:R-:W-:-:S13]  /*0710*/  ISETP.GE.AND P0, PT, R9, R6, PT ;  /* 0x000000060900720c */ /* 0x000fda0003f06270 */
[----:B------:R-:W-:-:S06]  /*0720*/  @!P0 IMAD.WIDE.U32 R14, R9, 0x4, R4 ;  /* 0x00000004090e8825 */ /* 0x000fcc00078e0004 */
[----:B------:R-:W2:Y:S01]  /*0730*/  @!P0 LDG.E R14, desc[UR4][R14.64] ;  /* 0x000000040e0e8981 */ /* 0x000ea2000c1e1900 */
[C---:B------:R-:W-:Y:S02]  /*0740*/  VIADD R21, R9.reuse, 0x80 ;  /* 0x0000008009157836 */ /* 0x040fe40000000000 */
[----:B------:R-:W-:-:S03]  /*0750*/  @!P0 IMAD.WIDE.U32 R16, R9, 0x4, R2 ;  /* 0x0000000409108825 */ /* 0x000fc600078e0002 */
[C---:B------:R-:W-:Y:S01]  /*0760*/  ISETP.GE.AND P1, PT, R21.reuse, R6, PT ;  /* 0x000000061500720c */ /* 0x040fe20003f26270 */
[----:B------:R-:W-:-:S04]  /*0770*/  IMAD.WIDE R12, R21, 0x4, R4 ;  /* 0x00000004150c7825 */ /* 0x000fc800078e0204 */
[----:B--2---:R-:W-:-:S05]  /*0780*/  @!P0 IMAD.SHL.U32 R25, R14, 0x2, RZ ;  /* 0x000000020e198824 */ /* 0x004fca00078e00ff */
[----:B------:R-:W-:Y:S04]  /*0790*/  @!P0 STG.E desc[UR4][R16.64], R25 ;  /* 0x0000001910008986 */ /* 0x000fe8000c101904 */
[----:B------:R-:W2:Y:S01]  /*07a0*/  @!P1 LDG.E R19, desc[UR4][R12.64] ;  /* 0x000000040c139981 */ /* 0x000ea2000c1e1900 */
[----:B------:R-:W-:-:S04]  /*07b0*/  IADD3 R11, PT, PT, R9, 0x100, RZ ;  /* 0x00000100090b7810 */ /* 0x000fc80007ffe0ff */
[----:B------:R-:W-:Y:S01]  /*07c0*/  ISETP.GE.AND P0, PT, R11, R6, PT ;  /* 0x000000060b00720c */ /* 0x000fe20003f06270 */
[----:B------:R-:W-:-:S04]  /*07d0*/  IMAD.WIDE R10, R21, 0x4, R2 ;  /* 0x00000004150a7825 */ /* 0x000fc800078e0202 */
[----:B--2---:R-:W-:-:S05]  /*07e0*/  @!P1 IMAD.SHL.U32 R19, R19, 0x2, RZ ;  /* 0x0000000213139824 */ /* 0x004fca00078e00ff */
[----:B------:R0:W-:Y:S04]  /*07f0*/  @!P1 STG.E desc[UR4][R10.64], R19 ;  /* 0x000000130a009986 */ /* 0x0001e8000c101904 */
[----:B------:R-:W2:Y:S01]  /*0800*/  @!P0 LDG.E R14, desc[UR4][R12.64+0x200] ;  /* 0x000200040c0e8981 */ /* 0x000ea2000c1e1900 */
[----:B------:R-:W-:-:S05]  /*0810*/  VIADD R15, R9, 0x180 ;  /* 0x00000180090f7836 */ /* 0x000fca0000000000 */
[----:B------:R-:W-:Y:S02]  /*0820*/  ISETP.GE.AND P1, PT, R15, R6, PT ;  /* 0x000000060f00720c */ /* 0x000fe40003f26270 */
[----:B--2---:R-:W-:-:S05]  /*0830*/  @!P0 SHF.L.U32 R23, R14, 0x1, RZ ;  /* 0x000000010e178819 */ /* 0x004fca00000006ff */
[----:B------:R1:W-:Y:S06]  /*0840*/  @!P0 STG.E desc[UR4][R10.64+0x200], R23 ;  /* 0x000200170a008986 */ /* 0x0003ec000c101904 */
[----:B------:R-:W2:Y:S01]  /*0850*/  @!P1 LDG.E R14, desc[UR4][R12.64+0x400] ;  /* 0x000400040c0e9981 */ /* 0x000ea2000c1e1900 */
[----:B------:R-:W-:-:S05]  /*0860*/  VIADD R15, R9, 0x200 ;  /* 0x00000200090f7836 */ /* 0x000fca0000000000 */
[----:B------:R-:W-:Y:S01]  /*0870*/  ISETP.GE.AND P0, PT, R15, R6, PT ;  /* 0x000000060f00720c */ /* 0x000fe20003f06270 */
[----:B--2---:R-:W-:-:S05]  /*0880*/  @!P1 IMAD.SHL.U32 R21, R14, 0x2, RZ ;  /* 0x000000020e159824 */ /* 0x004fca00078e00ff */
[----:B------:R1:W-:Y:S07]  /*0890*/  @!P1 STG.E desc[UR4][R10.64+0x400], R21 ;  /* 0x000400150a009986 */ /* 0x0003ee000c101904 */
[----:B------:R-:W0:Y:S01]  /*08a0*/  @!P0 LDG.E R14, desc[UR4][R12.64+0x600] ;  /* 0x000600040c0e8981 */ /* 0x000e22000c1e1900 */
[----:B------:R-:W-:-:S04]  /*08b0*/  IADD3 R15, PT, PT, R9, 0x280, RZ ;  /* 0x00000280090f7810 */ /* 0x000fc80007ffe0ff */
[----:B------:R-:W-:Y:S01]  /*08c0*/  ISETP.GE.AND P1, PT, R15, R6, PT ;  /* 0x000000060f00720c */ /* 0x000fe20003f26270 */
[----:B------:R-:W-:Y:S02]  /*08d0*/  VIADD R15, R9, 0x300 ;  /* 0x00000300090f7836 */ /* 0x000fe40000000000 */
[----:B0-----:R-:W-:-:S05]  /*08e0*/  @!P0 IMAD.SHL.U32 R19, R14, 0x2, RZ ;  /* 0x000000020e138824 */ /* 0x001fca00078e00ff */
[----:B------:R1:W-:Y:S05]  /*08f0*/  @!P0 STG.E desc[UR4][R10.64+0x600], R19 ;  /* 0x000600130a008986 */ /* 0x0003ea000c101904 */
[----:B------:R-:W2:Y:S01]  /*0900*/  @!P1 LDG.E R14, desc[UR4][R12.64+0x800] ;  /* 0x000800040c0e9981 */ /* 0x000ea2000c1e1900 */
[----:B------:R-:W-:Y:S02]  /*0910*/  ISETP.GE.AND P0, PT, R15, R6, PT ;  /* 0x000000060f00720c */ /* 0x000fe40003f06270 */
[----:B--2---:R-:W-:-:S05]  /*0920*/  @!P1 SHF.L.U32 R17, R14, 0x1, RZ ;  /* 0x000000010e119819 */ /* 0x004fca00000006ff */
[----:B------:R1:W-:Y:S06]  /*0930*/  @!P1 STG.E desc[UR4][R10.64+0x800], R17 ;  /* 0x000800110a009986 */ /* 0x0003ec000c101904 */
[----:B------:R-:W2:Y:S01]  /*0940*/  @!P0 LDG.E R14, desc[UR4][R12.64+0xa00] ;  /* 0x000a00040c0e8981 */ /* 0x000ea2000c1e1900 */
[----:B------:R-:W-:Y:S01]  /*0950*/  VIADD R9, R9, 0x380 ;  /* 0x0000038009097836 */ /* 0x000fe20000000000 */
[----:B------:R-:W-:Y:S01]  /*0960*/  IADD3 R0, PT, PT, R0, 0x8, RZ ;  /* 0x0000000800007810 */ /* 0x000fe20007ffe0ff */
[----:B------:R-:W-:Y:S03]  /*0970*/  BSSY.RECONVERGENT B0, `(.L_x_17) ;  /* 0x0000009000007945 */ /* 0x000fe60003800200 */
[----:B------:R-:W-:Y:S01]  /*0980*/  ISETP.NE.AND P1, PT, R0, R8, PT ;  /* 0x000000080000720c */ /* 0x000fe20003f25270 */
[----:B--2---:R-:W-:-:S05]  /*0990*/  @!P0 IMAD.SHL.U32 R15, R14, 0x2, RZ ;  /* 0x000000020e0f8824 */ /* 0x004fca00078e00ff */
[----:B------:R1:W-:Y:S01]  /*09a0*/  @!P0 STG.E desc[UR4][R10.64+0xa00], R15 ;  /* 0x000a000f0a008986 */ /* 0x0003e2000c101904 */
[----:B------:R-:W-:-:S13]  /*09b0*/  ISETP.GE.AND P0, PT, R9, R6, PT ;  /* 0x000000060900720c */ /* 0x000fda0003f06270 */
[----:B-1----:R-:W-:Y:S05]  /*09c0*/  @P0 BRA `(.L_x_18) ;  /* 0x00000000000c0947 */ /* 0x002fea0003800000 */
[----:B------:R-:W2:Y:S02]  /*09d0*/  LDG.E R12, desc[UR4][R12.64+0xc00] ;  /* 0x000c00040c0c7981 */ /* 0x000ea4000c1e1900 */
[----:B--2---:R-:W-:-:S05]  /*09e0*/  IMAD.SHL.U32 R9, R12, 0x2, RZ ;  /* 0x000000020c097824 */ /* 0x004fca00078e00ff */
[----:B------:R0:W-:Y:S02]  /*09f0*/  STG.E desc[UR4][R10.64+0xc00], R9 ;  /* 0x000c00090a007986 */ /* 0x0001e4000c101904 */
.L_x_18:
[----:B------:R-:W-:Y:S05]  /*0a00*/  BSYNC.RECONVERGENT B0 ;  /* 0x0000000000007941 */ /* 0x000fea0003800200 */
.L_x_17:
[----:B------:R-:W-:Y:S05]  /*0a10*/  @P1 BRA `(.L_x_19) ;  /* 0xfffffffc00381947 */ /* 0x000fea000383ffff */
.L_x_4:
[----:B------:R-:W-:-:S13]  /*0a20*/  ISETP.NE.AND P0, PT, R18, RZ, PT ;  /* 0x000000ff1200720c */ /* 0x000fda0003f05270 */
[----:B------:R-:W-:Y:S05]  /*0a30*/  @!P0 EXIT ;  /* 0x000000000000894d */ /* 0x000fea0003800000 */
[----:B------:R-:W5:Y:S01]  /*0a40*/  LDC R0, c[0x0][0x388] ;  /* 0x0000e200ff007b82 */ /* 0x000f620000000800 */
[----:B------:R-:W-:Y:S02]  /*0a50*/  ISETP.GE.U32.AND P0, PT, R18, 0x4, PT ;  /* 0x000000041200780c */ /* 0x000fe40003f06070 */
[----:B-----5:R-:W-:-:S04]  /*0a60*/  LOP3.LUT R20, R0, 0x3, RZ, 0xc0, !PT ;  /* 0x0000000300147812 */ /* 0x020fc800078ec0ff */
[----:B------:R-:W-:-:S07]  /*0a70*/  ISETP.NE.AND P2, PT, R20, RZ, PT ;  /* 0x000000ff1400720c */ /* 0x000fce0003f45270 */
[----:B------:R-:W-:Y:S06]  /*0a80*/  @!P0 BRA `(.L_x_20) ;  /* 0x0000000000748947 */ /* 0x000fec0003800000 */
[----:B------:R-:W-:-:S05]  /*0a90*/  IMAD R19, R8, 0x80, R7 ;  /* 0x0000008008137824 */ /* 0x000fca00078e0207 */
[----:B------:R-:W-:-:S13]  /*0aa0*/  ISETP.GE.AND P0, PT, R19, R6, PT ;  /* 0x000000061300720c */ /* 0x000fda0003f06270 */
[----:B0-----:R-:W-:-:S06]  /*0ab0*/  @!P0 IMAD.WIDE R10, R19, 0x4, R4 ;  /* 0x00000004130a8825 */ /* 0x001fcc00078e0204 */
[----:B------:R-:W5:Y:S01]  /*0ac0*/  @!P0 LDG.E R10, desc[UR4][R10.64] ;  /* 0x000000040a0a8981 */ /* 0x000f62000c1e1900 */
[C---:B------:R-:W-:Y:S01]  /*0ad0*/  IADD3 R17, PT, PT, R19.reuse, 0x80, RZ ;  /* 0x0000008013117810 */ /* 0x040fe20007ffe0ff */
[----:B-1234-:R-:W-:-:S03]  /*0ae0*/  @!P0 IMAD.WIDE R12, R19, 0x4, R2 ;  /* 0x00000004130c8825 */ /* 0x01efc600078e0202 */
[----:B------:R-:W-:-:S13]  /*0af0*/  ISETP.GE.AND P1, PT, R17, R6, PT ;  /* 0x000000061100720c */ /* 0x000fda0003f26270 */
[----:B------:R-:W-:-:S04]  /*0b00*/  @!P1 IMAD.WIDE R14, R17, 0x4, R4 ;  /* 0x00000004110e9825 */ /* 0x000fc800078e0204 */
[----:B-----5:R-:W-:-:S05]  /*0b10*/  @!P0 IMAD.SHL.U32 R9, R10, 0x2, RZ ;  /* 0x000000020a098824 */ /* 0x020fca00078e00ff */
[----:B------:R0:W-:Y:S04]  /*0b20*/  @!P0 STG.E desc[UR4][R12.64], R9 ;  /* 0x000000090c008986 */ /* 0x0001e8000c101904 */
[----:B------:R-:W2:Y:S01]  /*0b30*/  @!P1 LDG.E R14, desc[UR4][R14.64] ;  /* 0x000000040e0e9981 */ /* 0x000ea2000c1e1900 */
[----:B------:R-:W-:Y:S02]  /*0b40*/  VIADD R23, R19, 0x100 ;  /* 0x0000010013177836 */ /* 0x000fe40000000000 */
[----:B------:R-:W-:-:S03]  /*0b50*/  @!P1 IMAD.WIDE R16, R17, 0x4, R2 ;  /* 0x0000000411109825 */ /* 0x000fc600078e0202 */
[----:B------:R-:W-:-:S13]  /*0b60*/  ISETP.GE.AND P0, PT, R23, R6, PT ;  /* 0x000000061700720c */ /* 0x000fda0003f06270 */
[----:B------:R-:W-:Y:S01]  /*0b70*/  @!P0 IMAD.WIDE R10, R23, 0x4, R4 ;  /* 0x00000004170a8825 */ /* 0x000fe200078e0204 */
[----:B--2---:R-:W-:-:S05]  /*0b80*/  @!P1 SHF.L.U32 R21, R14, 0x1, RZ ;  /* 0x000000010e159819 */ /* 0x004fca00000006ff */
[----:B------:R1:W-:Y:S04]  /*0b90*/  @!P1 STG.E desc[UR4][R16.64], R21 ;  /* 0x0000001510009986 */ /* 0x0003e8000c101904 */
[----:B------:R-:W2:Y:S01]  /*0ba0*/  @!P0 LDG.E R10, desc[UR4][R10.64] ;  /* 0x000000040a0a8981 */ /* 0x000ea2000c1e1900 */
[----:B------:R-:W-:Y:S02]  /*0bb0*/  VIADD R19, R19, 0x180 ;  /* 0x0000018013137836 */ /* 0x000fe40000000000 */
[----:B0-----:R-:W-:-:S03]  /*0bc0*/  @!P0 IMAD.WIDE R12, R23, 0x4, R2 ;  /* 0x00000004170c8825 */ /* 0x001fc600078e0202 */
[----:B------:R-:W-:-:S13]  /*0bd0*/  ISETP.GE.AND P1, PT, R19, R6, PT ;  /* 0x000000061300720c */ /* 0x000fda0003f26270 */
[----:B------:R-:W-:-:S04]  /*0be0*/  @!P1 IMAD.WIDE R14, R19, 0x4, R4 ;  /* 0x00000004130e9825 */ /* 0x000fc800078e0204 */
[----:B--2---:R-:W-:-:S05]  /*0bf0*/  @!P0 IMAD.SHL.U32 R9, R10, 0x2, RZ ;  /* 0x000000020a098824 */ /* 0x004fca00078e00ff */
[----:B------:R1:W-:Y:S04]  /*0c00*/  @!P0 STG.E desc[UR4][R12.64], R9 ;  /* 0x000000090c008986 */ /* 0x0003e8000c101904 */
[----:B------:R-:W2:Y:S01]  /*0c10*/  @!P1 LDG.E R14, desc[UR4][R14.64] ;  /* 0x000000040e0e9981 */ /* 0x000ea2000c1e1900 */
[----:B------:R-:W-:-:S04]  /*0c20*/  @!P1 IMAD.WIDE R18, R19, 0x4, R2 ;  /* 0x0000000413129825 */ /* 0x000fc800078e0202 */
[----:B------:R-:W-:Y:S01]  /*0c30*/  VIADD R8, R8, 0x4 ;  /* 0x0000000408087836 */ /* 0x000fe20000000000 */
[----:B--2---:R-:W-:-:S05]  /*0c40*/  @!P1 SHF.L.U32 R23, R14, 0x1, RZ ;  /* 0x000000010e179819 */ /* 0x004fca00000006ff */
[----:B------:R1:W-:Y:S02]  /*0c50*/  @!P1 STG.E desc[UR4][R18.64], R23 ;  /* 0x0000001712009986 */ /* 0x0003e4000c101904 */
.L_x_20:
[----:B------:R-:W-:Y:S05]  /*0c60*/  @!P2 EXIT ;  /* 0x000000000000a94d */ /* 0x000fea0003800000 */
[----:B------:R-:W-:Y:S02]  /*0c70*/  ISETP.NE.AND P0, PT, R20, 0x1, PT ;  /* 0x000000011400780c */ /* 0x000fe40003f05270 */
[----:B------:R-:W-:-:S04]  /*0c80*/  LOP3.LUT R0, R0, 0x1, RZ, 0xc0, !PT ;  /* 0x0000000100007812 */ /* 0x000fc800078ec0ff */
[----:B------:R-:W-:-:S07]  /*0c90*/  ISETP.NE.U32.AND P2, PT, R0, 0x1, PT ;  /* 0x000000010000780c */ /* 0x000fce0003f45070 */
[----:B------:R-:W-:Y:S06]  /*0ca0*/  @!P0 BRA `(.L_x_21) ;  /* 0x00000000003c8947 */ /* 0x000fec0003800000 */
[----:B01234-:R-:W-:-:S05]  /*0cb0*/  IMAD R13, R8, 0x80, R7 ;  /* 0x00000080080d7824 */ /* 0x01ffca00078e0207 */
[----:B------:R-:W-:-:S13]  /*0cc0*/  ISETP.GE.AND P0, PT, R13, R6, PT ;  /* 0x000000060d00720c */ /* 0x000fda0003f06270 */
[----:B------:R-:W-:-:S06]  /*0cd0*/  @!P0 IMAD.WIDE R10, R13, 0x4, R4 ;  /* 0x000000040d0a8825 */ /* 0x000fcc00078e0204 */
[----:B------:R-:W2:Y:S01]  /*0ce0*/  @!P0 LDG.E R10, desc[UR4][R10.64] ;  /* 0x000000040a0a8981 */ /* 0x000ea2000c1e1900 */
[C---:B------:R-:W-:Y:S01]  /*0cf0*/  IADD3 R17, PT, PT, R13.reuse, 0x80, RZ ;  /* 0x000000800d117810 */ /* 0x040fe20007ffe0ff */
[----:B------:R-:W-:-:S03]  /*0d00*/  @!P0 IMAD.WIDE R12, R13, 0x4, R2 ;  /* 0x000000040d0c8825 */ /* 0x000fc600078e0202 */
[----:B------:R-:W-:-:S13]  /*0d10*/  ISETP.GE.AND P1, PT, R17, R6, PT ;  /* 0x000000061100720c */ /* 0x000fda0003f26270 */
[----:B------:R-:W-:-:S04]  /*0d20*/  @!P1 IMAD.WIDE R14, R17, 0x4, R4 ;  /* 0x00000004110e9825 */ /* 0x000fc800078e0204 */
[----:B--2---:R-:W-:-:S05]  /*0d30*/  @!P0 IMAD.SHL.U32 R9, R10, 0x2, RZ ;  /* 0x000000020a098824 */ /* 0x004fca00078e00ff */
[----:B------:R0:W-:Y:S04]  /*0d40*/  @!P0 STG.E desc[UR4][R12.64], R9 ;  /* 0x000000090c008986 */ /* 0x0001e8000c101904 */
[----:B------:R-:W2:Y:S01]  /*0d50*/  @!P1 LDG.E R14, desc[UR4][R14.64] ;  /* 0x000000040e0e9981 */ /* 0x000ea2000c1e1900 */
[----:B------:R-:W-:Y:S01]  /*0d60*/  @!P1 IMAD.WIDE R16, R17, 0x4, R2 ;  /* 0x0000000411109825 */ /* 0x000fe200078e0202 */
[----:B------:R-:W-:-:S03]  /*0d70*/  IADD3 R8, PT, PT, R8, 0x2, RZ ;  /* 0x0000000208087810 */ /* 0x000fc60007ffe0ff */
[----:B--2---:R-:W-:-:S05]  /*0d80*/  @!P1 IMAD.SHL.U32 R19, R14, 0x2, RZ ;  /* 0x000000020e139824 */ /* 0x004fca00078e00ff */
[----:B------:R0:W-:Y:S02]  /*0d90*/  @!P1 STG.E desc[UR4][R16.64], R19 ;  /* 0x0000001310009986 */ /* 0x0001e4000c101904 */
.L_x_21:
[----:B------:R-:W-:Y:S05]  /*0da0*/  @P2 EXIT ;  /* 0x000000000000294d */ /* 0x000fea0003800000 */
[----:B------:R-:W-:-:S05]  /*0db0*/  IMAD R7, R8, 0x80, R7 ;  /* 0x0000008008077824 */ /* 0x000fca00078e0207 */
[----:B------:R-:W-:-:S13]  /*0dc0*/  ISETP.GE.AND P0, PT, R7, R6, PT ;  /* 0x000000060700720c */ /* 0x000fda0003f06270 */
[----:B------:R-:W-:Y:S05]  /*0dd0*/  @P0 EXIT ;  /* 0x000000000000094d */ /* 0x000fea0003800000 */
[----:B------:R-:W-:-:S06]  /*0de0*/  IMAD.WIDE R4, R7, 0x4, R4 ;  /* 0x0000000407047825 */ /* 0x000fcc00078e0204 */
[----:B------:R-:W5:Y:S01]  /*0df0*/  LDG.E R4, desc[UR4][R4.64] ;  /* 0x0000000404047981 */ /* 0x000f62000c1e1900 */
[----:B------:R-:W-:-:S04]  /*0e00*/  IMAD.WIDE R2, R7, 0x4, R2 ;  /* 0x0000000407027825 */ /* 0x000fc800078e0202 */
[----:B-----5:R-:W-:-:S05]  /*0e10*/  IMAD.SHL.U32 R7, R4, 0x2, RZ ;  /* 0x0000000204077824 */ /* 0x020fca00078e00ff */
[----:B------:R-:W-:Y:S01]  /*0e20*/  STG.E desc[UR4][R2.64], R7 ;  /* 0x0000000702007986 */ /* 0x000fe2000c101904 */
[----:B------:R-:W-:Y:S05]  /*0e30*/  EXIT ;  /* 0x000000000000794d */ /* 0x000fea0003800000 */
.L_x_3:
[----:B------:R-:W-:-:S13]  /*0e40*/  ISETP.GE.AND P0, PT, R0, 0x1, PT ;  /* 0x000000010000780c */ /* 0x000fda0003f06270 */
[----:B------:R-:W-:Y:S05]  /*0e50*/  @!P0 EXIT ;  /* 0x000000000000894d */ /* 0x000fea0003800000 */
[C---:B------:R-:W-:Y:S01]  /*0e60*/  ISETP.GE.U32.AND P1, PT, R0.reuse, 0x10, PT ;  /* 0x000000100000780c */ /* 0x040fe20003f26070 */
[----:B------:R-:W-:Y:S01]  /*0e70*/  HFMA2 R6, -RZ, RZ, 0, 0 ;  /* 0x00000000ff067431 */ /* 0x000fe200000001ff */
[----:B------:R-:W-:-:S04]  /*0e80*/  LOP3.LUT R20, R0, 0xf, RZ, 0xc0, !PT ;  /* 0x0000000f00147812 */ /* 0x000fc800078ec0ff */
[----:B------:R-:W-:-:S07]  /*0e90*/  ISETP.NE.AND P0, PT, R20, RZ, PT ;  /* 0x000000ff1400720c */ /* 0x000fce0003f05270 */
[----:B------:R-:W-:Y:S06]  /*0ea0*/  @!P1 BRA `(.L_x_22) ;  /* 0x0000000400189947 */ /* 0x000fec0003800000 */
[----:B------:R-:W-:Y:S01]  /*0eb0*/  IMAD.WIDE.U32 R14, R7, 0x4, RZ ;  /* 0x00000004070e7825 */ /* 0x000fe200078e00ff */
[----:B------:R-:W-:-:S03]  /*0ec0*/  LOP3.LUT R6, R0, 0x7ffffff0, RZ, 0xc0, !PT ;  /* 0x7ffffff000067812 */ /* 0x000fc600078ec0ff */
[----:B------:R-:W-:Y:S01]  /*0ed0*/  VIADD R12, R7, 0x480 ;  /* 0x00000480070c7836 */ /* 0x000fe20000000000 */
[----:B------:R-:W-:Y:S01]  /*0ee0*/  LOP3.LUT R13, R14, 0x1000, RZ, 0xfc, !PT ;  /* 0x000010000e0d7812 */ /* 0x000fe200078efcff */
[----:B------:R-:W-:-:S07]  /*0ef0*/  IMAD.MOV R14, RZ, RZ, -R6 ;  /* 0x000000ffff0e7224 */ /* 0x000fce00078e0a06 */
.L_x_23:
[----:B------:R-:W-:-:S04]  /*0f00*/  IADD3 R10, P1, PT, R13, R4, RZ ;  /* 0x000000040d0a7210 */ /* 0x000fc80007f3e0ff */
[----:B0-----:R-:W-:-:S05]  /*0f10*/  IADD3.X R11, PT, PT, R15, R5, RZ, P1, !PT ;  /* 0x000000050f0b7210 */ /* 0x001fca0000ffe4ff */
[----:B------:R-:W2:Y:S01]  /*0f20*/  LDG.E R16, desc[UR4][R10.64+-0x1000] ;  /* 0xfff000040a107981 */ /* 0x000ea2000c1e1900 */
[----:B------:R-:W-:-:S05]  /*0f30*/  IADD3 R8, P1, PT, R13, R2, RZ ;  /* 0x000000020d087210 */ /* 0x000fca0007f3e0ff */
[----:B------:R-:W-:Y:S02]  /*0f40*/  IMAD.X R9, R15, 0x1, R3, P1 ;  /* 0x000000010f097824 */ /* 0x000fe400008e0603 */
[----:B--2---:R-:W-:-:S05]  /*0f50*/  IMAD.SHL.U32 R17, R16, 0x2, RZ ;  /* 0x0000000210117824 */ /* 0x004fca00078e00ff */
[----:B------:R0:W-:Y:S04]  /*0f60*/  STG.E desc[UR4][R8.64+-0x1000], R17 ;  /* 0xfff0001108007986 */ /* 0x0001e8000c101904 */
[----:B------:R-:W2:Y:S02]  /*0f70*/  LDG.E R16, desc[UR4][R10.64+-0xe00] ;  /* 0xfff200040a107981 */ /* 0x000ea4000c1e1900 */
[----:B--2---:R-:W-:-:S05]  /*0f80*/  SHF.L.U32 R19, R16, 0x1, RZ ;  /* 0x0000000110137819 */ /* 0x004fca00000006ff */
[----:B------:R-:W-:Y:S04]  /*0f90*/  STG.E desc[UR4][R8.64+-0xe00], R19 ;  /* 0xfff2001308007986 */ /* 0x000fe8000c101904 */
[----:B------:R-:W2:Y:S02]  /*0fa0*/  LDG.E R16, desc[UR4][R10.64+-0xc00] ;  /* 0xfff400040a107981 */ /* 0x000ea4000c1e1900 */
[----:B--2---:R-:W-:-:S05]  /*0fb0*/  IMAD.SHL.U32 R21, R16, 0x2, RZ ;  /* 0x0000000210157824 */ /* 0x004fca00078e00ff */
[----:B------:R1:W-:Y:S04]  /*0fc0*/  STG.E desc[UR4][R8.64+-0xc00], R21 ;  /* 0xfff4001508007986 */ /* 0x0003e8000c101904 */
[----:B------:R-:W2:Y:S02]  /*0fd0*/  LDG.E R16, desc[UR4][R10.64+-0xa00] ;  /* 0xfff600040a107981 */ /* 0x000ea4000c1e1900 */
[----:B--2---:R-:W-:-:S05]  /*0fe0*/  IMAD.SHL.U32 R23, R16, 0x2, RZ ;  /* 0x0000000210177824 */ /* 0x004fca00078e00ff */
[----:B------:R2:W-:Y:S04]  /*0ff0*/  STG.E desc[UR4][R8.64+-0xa00], R23 ;  /* 0xfff6001708007986 */ /* 0x0005e8000c101904 */
[----:B------:R-:W0:Y:S02]  /*1000*/  LDG.E R16, desc[UR4][R10.64+-0x800] ;  /* 0xfff800040a107981 */ /* 0x000e24000c1e1900 */
[----:B0-----:R-:W-:-:S05]  /*1010*/  SHF.L.U32 R17, R16, 0x1, RZ ;  /* 0x0000000110117819 */ /* 0x001fca00000006ff */
[----:B------:R0:W-:Y:S04]  /*1020*/  STG.E desc[UR4][R8.64+-0x800], R17 ;  /* 0xfff8001108007986 */ /* 0x0001e8000c101904 */
[----:B------:R-:W3:Y:S02]  /*1030*/  LDG.E R16, desc[UR4][R10.64+-0x600] ;  /* 0xfffa00040a107981 */ /* 0x000ee4000c1e1900 */
[----:B---3--:R-:W-:-:S05]  /*1040*/  IMAD.SHL.U32 R25, R16, 0x2, RZ ;  /* 0x0000000210197824 */ /* 0x008fca00078e00ff */
[----:B------:R3:W-:Y:S04]  /*1050*/  STG.E desc[UR4][R8.64+-0x600], R25 ;  /* 0xfffa001908007986 */ /* 0x0007e8000c101904 */
[----:B------:R-:W1:Y:S02]  /*1060*/  LDG.E R16, desc[UR4][R10.64+-0x400] ;  /* 0xfffc00040a107981 */ /* 0x000e64000c1e1900 */
[----:B-1----:R-:W-:-:S05]  /*1070*/  IMAD.SHL.U32 R21, R16, 0x2, RZ ;  /* 0x0000000210157824 */ /* 0x002fca00078e00ff */
[----:B------:R1:W-:Y:S04]  /*1080*/  STG.E desc[UR4][R8.64+-0x400], R21 ;  /* 0xfffc001508007986 */ /* 0x0003e8000c101904 */
[----:B------:R-:W2:Y:S01]  /*1090*/  LDG.E R16, desc[UR4][R10.64+-0x200] ;  /* 0xfffe00040a107981 */ /* 0x000ea2000c1e1900 */
[----:B------:R-:W-:Y:S02]  /*10a0*/  IMAD.MOV.U32 R18, RZ, RZ, 0x600 ;  /* 0x00000600ff127424 */ /* 0x000fe400078e00ff */
[----:B------:R-:W-:Y:S01]  /*10b0*/  IMAD.MOV.U32 R19, RZ, RZ, 0x0 ;  /* 0x00000000ff137424 */ /* 0x000fe200078e00ff */
[----:B--2---:R-:W-:-:S05]  /*10c0*/  SHF.L.U32 R23, R16, 0x1, RZ ;  /* 0x0000000110177819 */ /* 0x004fca00000006ff */
[----:B------:R2:W-:Y:S04]  /*10d0*/  STG.E desc[UR4][R8.64+-0x200], R23 ;  /* 0xfffe001708007986 */ /* 0x0005e8000c101904 */
[----:B------:R-:W3:Y:S01]  /*10e0*/  LDG.E R22, desc[UR4][R10.64] ;  /* 0x000000040a167981 */ /* 0x000ee2000c1e1900 */
[----:B------:R-:W-:-:S03]  /*10f0*/  IMAD.WIDE R18, R12, 0x4, R18 ;  /* 0x000000040c127825 */ /* 0x000fc600078e0212 */
[----:B------:R-:W-:-:S04]  /*1100*/  IADD3 R16, P1, PT, R18, R4, RZ ;  /* 0x0000000412107210 */ /* 0x000fc80007f3e0ff */
[----:B0-----:R-:W-:Y:S01]  /*1110*/  IADD3.X R17, PT, PT, R19, R5, RZ, P1, !PT ;  /* 0x0000000513117210 */ /* 0x001fe20000ffe4ff */
[----:B---3--:R-:W-:-:S05]  /*1120*/  IMAD.SHL.U32 R25, R22, 0x2, RZ ;  /* 0x0000000216197824 */ /* 0x008fca00078e00ff */
[----:B------:R0:W-:Y:S04]  /*1130*/  STG.E desc[UR4][R8.64], R25 ;  /* 0x0000001908007986 */ /* 0x0001e8000c101904 */
[----:B-1----:R-:W3:Y:S01]  /*1140*/  LDG.E R21, desc[UR4][R16.64+-0x600] ;  /* 0xfffa000410157981 */ /* 0x002ee2000c1e1900 */
[----:B------:R-:W-:-:S05]  /*1150*/  IADD3 R18, P1, PT, R18, R2, RZ ;  /* 0x0000000212127210 */ /* 0x000fca0007f3e0ff */
[----:B------:R-:W-:Y:S01]  /*1160*/  IMAD.X R19, R19, 0x1, R3, P1 ;  /* 0x0000000113137824 */ /* 0x000fe200008e0603 */
[----:B---3--:R-:W-:-:S05]  /*1170*/  SHF.L.U32 R21, R21, 0x1, RZ ;  /* 0x0000000115157819 */ /* 0x008fca00000006ff */
[----:B------:R1:W-:Y:S04]  /*1180*/  STG.E desc[UR4][R18.64+-0x600], R21 ;  /* 0xfffa001512007986 */ /* 0x0003e8000c101904 */
[----:B------:R-:W3:Y:S02]  /*1190*/  LDG.E R10, desc[UR4][R16.64+-0x400] ;  /* 0xfffc0004100a7981 */ /* 0x000ee4000c1e1900 */
[----:B---3--:R-:W-:-:S05]  /*11a0*/  IMAD.SHL.U32 R11, R10, 0x2, RZ ;  /* 0x000000020a0b7824 */ /* 0x008fca00078e00ff */
[----:B------:R3:W-:Y:S04]  /*11b0*/  STG.E desc[UR4][R18.64+-0x400], R11 ;  /* 0xfffc000b12007986 */ /* 0x0007e8000c101904 */
[----:B------:R-:W2:Y:S02]  /*11c0*/  LDG.E R10, desc[UR4][R16.64+-0x200] ;  /* 0xfffe0004100a7981 */ /* 0x000ea4000c1e1900 */
[----:B--2---:R-:W-:-:S05]  /*11d0*/  IMAD.SHL.U32 R23, R10, 0x2, RZ ;  /* 0x000000020a177824 */ /* 0x004fca00078e00ff */
[----:B------:R2:W-:Y:S04]  /*11e0*/  STG.E desc[UR4][R18.64+-0x200], R23 ;  /* 0xfffe001712007986 */ /* 0x0005e8000c101904 */
[----:B0-----:R-:W4:Y:S02]  /*11f0*/  LDG.E R8, desc[UR4][R16.64] ;  /* 0x0000000410087981 */ /* 0x001f24000c1e1900 */
[----:B----4-:R-:W-:-:S05]  /*1200*/  SHF.L.U32 R9, R8, 0x1, RZ ;  /* 0x0000000108097819 */ /* 0x010fca00000006ff */
[----:B------:R0:W-:Y:S04]  /*1210*/  STG.E desc[UR4][R18.64], R9 ;  /* 0x0000000912007986 */ /* 0x0001e8000c101904 */
[----:B------:R-:W1:Y:S02]  /*1220*/  LDG.E R8, desc[UR4][R16.64+0x200] ;  /* 0x0002000410087981 */ /* 0x000e64000c1e1900 */
[----:B-1----:R-:W-:-:S05]  /*1230*/  IMAD.SHL.U32 R21, R8, 0x2, RZ ;  /* 0x0000000208157824 */ /* 0x002fca00078e00ff */
[----:B------:R0:W-:Y:S04]  /*1240*/  STG.E desc[UR4][R18.64+0x200], R21 ;  /* 0x0002001512007986 */ /* 0x0001e8000c101904 */
[----:B------:R-:W3:Y:S02]  /*1250*/  LDG.E R8, desc[UR4][R16.64+0x400] ;  /* 0x0004000410087981 */ /* 0x000ee4000c1e1900 */
[----:B---3--:R-:W-:-:S05]  /*1260*/  IMAD.SHL.U32 R11, R8, 0x2, RZ ;  /* 0x00000002080b7824 */ /* 0x008fca00078e00ff */
[----:B------:R0:W-:Y:S04]  /*1270*/  STG.E desc[UR4][R18.64+0x400], R11 ;  /* 0x0004000b12007986 */ /* 0x0001e8000c101904 */
[----:B------:R-:W2:Y:S01]  /*1280*/  LDG.E R8, desc[UR4][R16.64+0x600] ;  /* 0x0006000410087981 */ /* 0x000ea2000c1e1900 */
[----:B------:R-:W-:Y:S01]  /*1290*/  VIADD R14, R14, 0x10 ;  /* 0x000000100e0e7836 */ /* 0x000fe20000000000 */
[----:B------:R-:W-:Y:S02]  /*12a0*/  IADD3 R13, P2, PT, R13, 0x2000, RZ ;  /* 0x000020000d0d7810 */ /* 0x000fe40007f5e0ff */
[----:B------:R-:W-:Y:S02]  /*12b0*/  IADD3 R12, PT, PT, R12, 0x800, RZ ;  /* 0x000008000c0c7810 */ /* 0x000fe40007ffe0ff */
[----:B------:R-:W-:Y:S01]  /*12c0*/  ISETP.NE.AND P1, PT, R14, RZ, PT ;  /* 0x000000ff0e00720c */ /* 0x000fe20003f25270 */
[----:B------:R-:W-:Y:S01]  /*12d0*/  IMAD.X R15, RZ, RZ, R15, P2 ;  /* 0x000000ffff0f7224 */ /* 0x000fe200010e060f */
[----:B--2---:R-:W-:-:S05]  /*12e0*/  SHF.L.U32 R23, R8, 0x1, RZ ;  /* 0x0000000108177819 */ /* 0x004fca00000006ff */
[----:B------:R0:W-:Y:S06]  /*12f0*/  STG.E desc[UR4][R18.64+0x600], R23 ;  /* 0x0006001712007986 */ /* 0x0001ec000c101904 */
[----:B------:R-:W-:Y:S05]  /*1300*/  @P1 BRA `(.L_x_23) ;  /* 0xfffffff800fc1947 */ /* 0x000fea000383ffff */
.L_x_22:
[----:B------:R-:W-:Y:S05]  /*1310*/  @!P0 EXIT ;  /* 0x000000000000894d */ /* 0x000fea0003800000 */
[----:B------:R-:W-:Y:S02]  /*1320*/  ISETP.GE.U32.AND P0, PT, R20, 0x8, PT ;  /* 0x000000081400780c */ /* 0x000fe40003f06070 */
[----:B------:R-:W-:-:S04]  /*1330*/  LOP3.LUT R14, R0, 0x7, RZ, 0xc0, !PT ;  /* 0x00000007000e7812 */ /* 0x000fc800078ec0ff */
[----:B------:R-:W-:-:S07]  /*1340*/  ISETP.NE.AND P1, PT, R14, RZ, PT ;  /* 0x000000ff0e00720c */ /* 0x000fce0003f25270 */
[----:B------:R-:W-:Y:S06]  /*1350*/  @!P0 BRA `(.L_x_24) ;  /* 0x0000000000708947 */ /* 0x000fec0003800000 */
[----:B0-----:R-:W-:-:S04]  /*1360*/  IMAD R11, R6, 0x80, R7 ;  /* 0x00000080060b7824 */ /* 0x001fc800078e0207 */
[----:B------:R-:W-:-:S05]  /*1370*/  IMAD.WIDE R8, R11, 0x4, R4 ;  /* 0x000000040b087825 */ /* 0x000fca00078e0204 */
[----:B------:R-:W2:Y:S01]  /*1380*/  LDG.E R12, desc[UR4][R8.64] ;  /* 0x00000004080c7981 */ /* 0x000ea2000c1e1900 */
[----:B------:R-:W-:-:S04]  /*1390*/  IMAD.WIDE R10, R11, 0x4, R2 ;  /* 0x000000040b0a7825 */ /* 0x000fc800078e0202 */
[----:B--2---:R-:W-:-:S05]  /*13a0*/  IMAD.SHL.U32 R13, R12, 0x2, RZ ;  /* 0x000000020c0d7824 */ /* 0x004fca00078e00ff */
[----:B------:R0:W-:Y:S04]  /*13b0*/  STG.E desc[UR4][R10.64], R13 ;  /* 0x0000000d0a007986 */ /* 0x0001e8000c101904 */
[----:B------:R-:W2:Y:S02]  /*13c0*/  LDG.E R12, desc[UR4][R8.64+0x200] ;  /* 0x00020004080c7981 */ /* 0x000ea4000c1e1900 */
[----:B--2---:R-:W-:-:S05]  /*13d0*/  SHF.L.U32 R15, R12, 0x1, RZ ;  /* 0x000000010c0f7819 */ /* 0x004fca00000006ff */
[----:B------:R1:W-:Y:S04]  /*13e0*/  STG.E desc[UR4][R10.64+0x200], R15 ;  /* 0x0002000f0a007986 */ /* 0x0003e8000c101904 */
[----:B------:R-:W2:Y:S02]  /*13f0*/  LDG.E R12, desc[UR4][R8.64+0x400] ;  /* 0x00040004080c7981 */ /* 0x000ea4000c1e1900 */
[----:B--2---:R-:W-:-:S05]  /*1400*/  IMAD.SHL.U32 R17, R12, 0x2, RZ ;  /* 0x000000020c117824 */ /* 0x004fca00078e00ff */
[----:B------:R2:W-:Y:S04]  /*1410*/  STG.E desc[UR4][R10.64+0x400], R17 ;  /* 0x000400110a007986 */ /* 0x0005e8000c101904 */
[----:B------:R-:W3:Y:S02]  /*1420*/  LDG.E R12, desc[UR4][R8.64+0x600] ;  /* 0x00060004080c7981 */ /* 0x000ee4000c1e1900 */
[----:B---3--:R-:W-:-:S05]  /*1430*/  IMAD.SHL.U32 R19, R12, 0x2, RZ ;  /* 0x000000020c137824 */ /* 0x008fca00078e00ff */
[----:B------:R3:W-:Y:S04]  /*1440*/  STG.E desc[UR4][R10.64+0x600], R19 ;  /* 0x000600130a007986 */ /* 0x0007e8000c101904 */
[----:B------:R-:W0:Y:S02]  /*1450*/  LDG.E R12, desc[UR4][R8.64+0x800] ;  /* 0x00080004080c7981 */ /* 0x000e24000c1e1900 */
[----:B0-----:R-:W-:-:S05]  /*1460*/  SHF.L.U32 R13, R12, 0x1, RZ ;  /* 0x000000010c0d7819 */ /* 0x001fca00000006ff */
[----:B------:R4:W-:Y:S04]  /*1470*/  STG.E desc[UR4][R10.64+0x800], R13 ;  /* 0x0008000d0a007986 */ /* 0x0009e8000c101904 */
[----:B------:R-:W1:Y:S02]  /*1480*/  LDG.E R12, desc[UR4][R8.64+0xa00] ;  /* 0x000a0004080c7981 */ /* 0x000e64000c1e1900 */
[----:B-1----:R-:W-:-:S05]  /*1490*/  IMAD.SHL.U32 R15, R12, 0x2, RZ ;  /* 0x000000020c0f7824 */ /* 0x002fca00078e00ff */
[----:B------:R4:W-:Y:S04]  /*14a0*/  STG.E desc[UR4][R10.64+0xa00], R15 ;  /* 0x000a000f0a007986 */ /* 0x0009e8000c101904 */
[----:B------:R-:W2:Y:S02]  /*14b0*/  LDG.E R12, desc[UR4][R8.64+0xc00] ;  /* 0x000c0004080c7981 */ /* 0x000ea4000c1e1900 */
[----:B--2---:R-:W-:-:S05]  /*14c0*/  IMAD.SHL.U32 R17, R12, 0x2, RZ ;  /* 0x000000020c117824 */ /* 0x004fca00078e00ff */
[----:B------:R4:W-:Y:S04]  /*14d0*/  STG.E desc[UR4][R10.64+0xc00], R17 ;  /* 0x000c00110a007986 */ /* 0x0009e8000c101904 */
[----:B------:R-:W3:Y:S01]  /*14e0*/  LDG.E R12, desc[UR4][R8.64+0xe00] ;  /* 0x000e0004080c7981 */ /* 0x000ee2000c1e1900 */
[----:B------:R-:W-:Y:S01]  /*14f0*/  VIADD R6, R6, 0x8 ;  /* 0x0000000806067836 */ /* 0x000fe20000000000 */
[----:B---3--:R-:W-:-:S05]  /*1500*/  SHF.L.U32 R19, R12, 0x1, RZ ;  /* 0x000000010c137819 */ /* 0x008fca00000006ff */
[----:B------:R4:W-:Y:S02]  /*1510*/  STG.E desc[UR4][R10.64+0xe00], R19 ;  /* 0x000e00130a007986 */ /* 0x0009e4000c101904 */
.L_x_24:
[----:B------:R-:W-:Y:S05]  /*1520*/  @!P1 EXIT ;  /* 0x000000000000994d */ /* 0x000fea0003800000 */
[----:B------:R-:W-:Y:S02]  /*1530*/  ISETP.GE.U32.AND P0, PT, R14, 0x4, PT ;  /* 0x000000040e00780c */ /* 0x000fe40003f06070 */
[----:B------:R-:W-:-:S04]  /*1540*/  LOP3.LUT R12, R0, 0x3, RZ, 0xc0, !PT ;  /* 0x00000003000c7812 */ /* 0x000fc800078ec0ff */
[----:B------:R-:W-:-:S07]  /*1550*/  ISETP.NE.AND P1, PT, R12, RZ, PT ;  /* 0x000000ff0c00720c */ /* 0x000fce0003f25270 */
[----:B------:R-:W-:Y:S06]  /*1560*/  @!P0 BRA `(.L_x_25) ;  /* 0x0000000000408947 */ /* 0x000fec0003800000 */
[----:B0-----:R-:W-:-:S04]  /*1570*/  IMAD R9, R6, 0x80, R7 ;  /* 0x0000008006097824 */ /* 0x001fc800078e0207 */
[----:B----4-:R-:W-:-:S05]  /*1580*/  IMAD.WIDE R10, R9, 0x4, R4 ;  /* 0x00000004090a7825 */ /* 0x010fca00078e0204 */
[----:B------:R-:W2:Y:S01]  /*1590*/  LDG.E R0, desc[UR4][R10.64] ;  /* 0x000000040a007981 */ /* 0x000ea2000c1e1900 */
[----:B------:R-:W-:Y:S01]  /*15a0*/  IMAD.WIDE R8, R9, 0x4, R2 ;  /* 0x0000000409087825 */ /* 0x000fe200078e0202 */
[----:B--2---:R-:W-:-:S05]  /*15b0*/  SHF.L.U32 R13, R0, 0x1, RZ ;  /* 0x00000001000d7819 */ /* 0x004fca00000006ff */
[----:B------:R1:W-:Y:S04]  /*15c0*/  STG.E desc[UR4][R8.64], R13 ;  /* 0x0000000d08007986 */ /* 0x0003e8000c101904 */
[----:B------:R-:W2:Y:S02]  /*15d0*/  LDG.E R0, desc[UR4][R10.64+0x200] ;  /* 0x000200040a007981 */ /* 0x000ea4000c1e1900 */
[----:B--2---:R-:W-:-:S05]  /*15e0*/  IMAD.SHL.U32 R15, R0, 0x2, RZ ;  /* 0x00000002000f7824 */ /* 0x004fca00078e00ff */
[----:B------:R1:W-:Y:S04]  /*15f0*/  STG.E desc[UR4][R8.64+0x200], R15 ;  /* 0x0002000f08007986 */ /* 0x0003e8000c101904 */
[----:B------:R-:W2:Y:S02]  /*1600*/  LDG.E R0, desc[UR4][R10.64+0x400] ;  /* 0x000400040a007981 */ /* 0x000ea4000c1e1900 */
[----:B--2---:R-:W-:-:S05]  /*1610*/  IMAD.SHL.U32 R17, R0, 0x2, RZ ;  /* 0x0000000200117824 */ /* 0x004fca00078e00ff */
[----:B------:R1:W-:Y:S04]  /*1620*/  STG.E desc[UR4][R8.64+0x400], R17 ;  /* 0x0004001108007986 */ /* 0x0003e8000c101904 */
[----:B------:R-:W2:Y:S01]  /*1630*/  LDG.E R0, desc[UR4][R10.64+0x600] ;  /* 0x000600040a007981 */ /* 0x000ea2000c1e1900 */
[----:B------:R-:W-:Y:S01]  /*1640*/  VIADD R6, R6, 0x4 ;  /* 0x0000000406067836 */ /* 0x000fe20000000000 */
[----:B--2---:R-:W-:-:S05]  /*1650*/  SHF.L.U32 R19, R0, 0x1, RZ ;  /* 0x0000000100137819 */ /* 0x004fca00000006ff */
[----:B------:R1:W-:Y:S02]  /*1660*/  STG.E desc[UR4][R8.64+0x600], R19 ;  /* 0x0006001308007986 */ /* 0x0003e4000c101904 */
.L_x_25:
[----:B------:R-:W-:Y:S05]  /*1670*/  @!P1 EXIT ;  /* 0x000000000000994d */ /* 0x000fea0003800000 */
[----:B0---4-:R-:W-:Y:S01]  /*1680*/  IMAD R11, R6, 0x80, R7 ;  /* 0x00000080060b7824 */ /* 0x011fe200078e0207 */
[----:B------:R-:W-:-:S07]  /*1690*/  IADD3 R0, PT, PT, -R12, RZ, RZ ;  /* 0x000000ff0c007210 */ /* 0x000fce0007ffe1ff */
.L_x_26:
[----:B-1----:R-:W-:-:S06]  /*16a0*/  IMAD.WIDE R8, R11, 0x4, R4 ;  /* 0x000000040b087825 */ /* 0x002fcc00078e0204 */
[----:B------:R-:W2:Y:S01]  /*16b0*/  LDG.E R8, desc[UR4][R8.64] ;  /* 0x0000000408087981 */ /* 0x000ea2000c1e1900 */
[----:B------:R-:W-:Y:S02]  /*16c0*/  VIADD R0, R0, 0x1 ;  /* 0x0000000100007836 */ /* 0x000fe40000000000 */
[----:B0-----:R-:W-:-:S03]  /*16d0*/  IMAD.WIDE R6, R11, 0x4, R2 ;  /* 0x000000040b067825 */ /* 0x001fc600078e0202 */
[----:B------:R-:W-:Y:S01]  /*16e0*/  ISETP.NE.AND P0, PT, R0, RZ, PT ;  /* 0x000000ff0000720c */ /* 0x000fe20003f05270 */
[----:B--2---:R-:W-:-:S05]  /*16f0*/  IMAD.SHL.U32 R13, R8, 0x2, RZ ;  /* 0x00000002080d7824 */ /* 0x004fca00078e00ff */
[----:B------:R0:W-:Y:S07]  /*1700*/  STG.E desc[UR4][R6.64], R13 ;  /* 0x0000000d06007986 */ /* 0x0001ee000c101904 */
[----:B------:R-:W-:Y:S05]  /*1710*/  @!P0 EXIT ;  /* 0x000000000000894d */ /* 0x000fea0003800000 */
[----:B------:R-:W-:Y:S01]  /*1720*/  IADD3 R11, PT, PT, R11, 0x80, RZ ;  /* 0x000000800b0b7810 */ /* 0x000fe20007ffe0ff */
[----:B------:R-:W-:Y:S06]  /*1730*/  BRA `(.L_x_26) ;  /* 0xfffffffc00d87947 */ /* 0x000fec000383ffff */
.L_x_27:
[----:B------:R-:W-:-:S00]  /*1740*/  BRA `(.L_x_27) ;  /* 0xfffffffc00fc7947 */ /* 0x000fc0000383ffff */
[----:B------:R-:W-:-:S00]  /*1750*/  NOP ;  /* 0x0000000000007918 */ /* 0x000fc00000000000 */
        /* <DEDUP_REMOVED lines=10> */
.L_x_51:


//--------------------- .text._ZN3cub18CUB_300001_SM_10006detail9transform16transform_kernelINS2_10policy_hubILb1EN4cuda3std3__45tupleIJN6thrust24THRUST_300001_SM_1000_NS6detail15normal_iteratorINSA_10device_ptrIiEEEEEEEE10policy1000Ei14double_functorSF_JPiEEEvT0_iT1_T2_DpNS2_10kernel_argIT3_EE --------------------------
	.section	.text._ZN3cub18CUB_300001_SM_10006detail9transform16transform_kernelINS2_10policy_hubILb1EN4cuda3std3__45tupleIJN6thrust24THRUST_300001_SM_1000_NS6detail15normal_iteratorINSA_10device_ptrIiEEEEEEEE10policy1000Ei14double_functorSF_JPiEEEvT0_iT1_T2_DpNS2_10kernel_argIT3_EE,"ax",@progbits
	.align	128
        .global         _ZN3cub18CUB_300001_SM_10006detail9transform16transform_kernelINS2_10policy_hubILb1EN4cuda3std3__45tupleIJN6thrust24THRUST_300001_SM_1000_NS6detail15normal_iteratorINSA_10device_ptrIiEEEEEEEE10policy1000Ei14double_functorSF_JPiEEEvT0_iT1_T2_DpNS2_10kernel_argIT3_EE
        .type           _ZN3cub18CUB_300001_SM_10006detail9transform16transform_kernelINS2_10policy_hubILb1EN4cuda3std3__45tupleIJN6thrust24THRUST_300001_SM_1000_NS6detail15normal_iteratorINSA_10device_ptrIiEEEEEEEE10policy1000Ei14double_functorSF_JPiEEEvT0_iT1_T2_DpNS2_10kernel_argIT3_EE,@function
        .size           _ZN3cub18CUB_300001_SM_10006detail9transform16transform_kernelINS2_10policy_hubILb1EN4cuda3std3__45tupleIJN6thrust24THRUST_300001_SM_1000_NS6detail15normal_iteratorINSA_10device_ptrIiEEEEEEEE10policy1000Ei14double_functorSF_JPiEEEvT0_iT1_T2_DpNS2_10kernel_argIT3_EE,(.L_x_52 - _ZN3cub18CUB_300001_SM_10006detail9transform16transform_kernelINS2_10policy_hubILb1EN4cuda3std3__45tupleIJN6thrust24THRUST_300001_SM_1000_NS6detail15normal_iteratorINSA_10device_ptrIiEEEEEEEE10policy1000Ei14double_functorSF_JPiEEEvT0_iT1_T2_DpNS2_10kernel_argIT3_EE)
        .other          _ZN3cub18CUB_300001_SM_10006detail9transform16transform_kernelINS2_10policy_hubILb1EN4cuda3std3__45tupleIJN6thrust24THRUST_300001_SM_1000_NS6detail15normal_iteratorINSA_10device_ptrIiEEEEEEEE10policy1000Ei14double_functorSF_JPiEEEvT0_iT1_T2_DpNS2_10kernel_argIT3_EE,@"STO_CUDA_ENTRY STV_DEFAULT"
_ZN3cub18CUB_300001_SM_10006detail9transform16transform_kernelINS2_10policy_hubILb1EN4cuda3std3__45tupleIJN6thrust24THRUST_300001_SM_1000_NS6detail15normal_iteratorINSA_10device_ptrIiEEEEEEEE10policy1000Ei14double_functorSF_JPiEEEvT0_iT1_T2_DpNS2_10kernel_argIT3_EE:
.text._ZN3cub18CUB_300001_SM_10006detail9transform16transform_kernelINS2_10policy_hubILb1EN4cuda3std3__45tupleIJN6thrust24THRUST_300001_SM_1000_NS6detail15normal_iteratorINSA_10device_ptrIiEEEEEEEE10policy1000Ei14double_functorSF_JPiEEEvT0_iT1_T2_DpNS2_10kernel_argIT3_EE:
[----:B------:R-:W-:Y:S08]  /*0000*/  LDC R1, c[0x0][0x37c] ;  /* 0x0000df00ff017b82 */ /* 0x000ff00000000800 */
[----:B------:R-:W0:Y:S01]  /*0010*/  LDC.64 R8, c[0x0][0x380] ;  /* 0x0000e000ff087b82 */ /* 0x000e220000000a00 */
[----:B------:R-:W1:Y:S01]  /*0020*/  S2R R0, SR_TID.X ;  /* 0x0000000000007919 */ /* 0x000e620000002100 */
[----:B------:R-:W2:Y:S01]  /*0030*/  LDCU.64 UR6, c[0x0][0x358] ;  /* 0x00006b00ff0677ac */ /* 0x000ea20008000a00 */
[----:B------:R-:W-:Y:S05]  /*0040*/  BSSY.RECONVERGENT B0, `(.L_x_28) ;  /* 0x0000016000007945 */ /* 0x000fea0003800200 */
[----:B------:R-:W3:Y:S08]  /*0050*/  S2UR UR4, SR_CTAID.X ;  /* 0x00000000000479c3 */ /* 0x000ef00000002500 */
[----:B------:R-:W4:Y:S01]  /*0060*/  LDC.64 R2, c[0x0][0x398] ;  /* 0x0000e600ff027b82 */ /* 0x000f220000000a00 */
[----:B0-----:R-:W-:-:S07]  /*0070*/  IMAD.SHL.U32 R7, R9, 0x80, RZ ;  /* 0x0000008009077824 */ /* 0x001fce00078e00ff */
[----:B------:R-:W0:Y:S01]  /*0080*/  LDC.64 R4, c[0x0][0x390] ;  /* 0x0000e400ff047b82 */ /* 0x000e220000000a00 */
[----:B---3--:R-:W-:Y:S01]  /*0090*/  IMAD R13, R7, UR4, RZ ;  /* 0x00000004070d7c24 */ /* 0x008fe2000f8e02ff */
[----:B-1----:R-:W-:-:S03]  /*00a0*/  SHF.L.U32 R15, R0, 0x7, RZ ;  /* 0x00000007000f7819 */ /* 0x002fc600000006ff */
[----:B------:R-:W-:-:S05]  /*00b0*/  IMAD.IADD R8, R8, 0x1, -R13 ;  /* 0x0000000108087824 */ /* 0x000fca00078e0a0d */
[CC--:B------:R-:W-:Y:S02]  /*00c0*/  VIMNMX R6, PT, PT, R7.reuse, R8.reuse, PT ;  /* 0x0000000807067248 */ /* 0x0c0fe40003fe0100 */
[----:B------:R-:W-:-:S03]  /*00d0*/  ISETP.GT.AND P0, PT, R7, R8, PT ;  /* 0x000000080700720c */ /* 0x000fc60003f04270 */
[----:B------:R-:W-:-:S05]  /*00e0*/  IMAD.SHL.U32 R12, R6, 0x4, RZ ;  /* 0x00000004060c7824 */ /* 0x000fca00078e00ff */
[----:B------:R-:W-:-:S13]  /*00f0*/  ISETP.GE.AND P1, PT, R15, R12, PT ;  /* 0x0000000c0f00720c */ /* 0x000fda0003f26270 */
[----:B--2-4-:R-:W-:Y:S05]  /*0100*/  @P1 BRA `(.L_x_29) ;  /* 0x0000000000241947 */ /* 0x014fea0003800000 */
[----:B------:R-:W1:Y:S02]  /*0110*/  LDC.64 R10, c[0x0][0x398] ;  /* 0x0000e600ff0a7b82 */ /* 0x000e640000000a00 */
[----:B-1----:R-:W-:-:S04]  /*0120*/  IMAD.WIDE.U32 R10, R0, 0x80, R10 ;  /* 0x00000080000a7825 */ /* 0x002fc800078e000a */
[----:B------:R-:W-:-:S07]  /*0130*/  IMAD.WIDE R10, R13, 0x4, R10 ;  /* 0x000000040d0a7825 */ /* 0x000fce00078e020a */
.L_x_30:
[----:B------:R-:W-:Y:S01]  /*0140*/  VIADD R15, R15, 0x4000 ;  /* 0x000040000f0f7836 */ /* 0x000fe20000000000 */
[----:B------:R1:W-:Y:S04]  /*0150*/  CCTL.E.PF2 [R10] ;  /* 0x000000000a00798f */ /* 0x0003e80000800100 */
[----:B------:R-:W-:Y:S02]  /*0160*/  ISETP.GE.AND P1, PT, R15, R12, PT ;  /* 0x0000000c0f00720c */ /* 0x000fe40003f26270 */
[----:B-1----:R-:W-:-:S04]  /*0170*/  IADD3 R10, P2, PT, R10, 0x4000, RZ ;  /* 0x000040000a0a7810 */ /* 0x002fc80007f5e0ff */
[----:B------:R-:W-:-:S07]  /*0180*/  IADD3.X R11, PT, PT, RZ, R11, RZ, P2, !PT ;  /* 0x0000000bff0b7210 */ /* 0x000fce00017fe4ff */
[----:B------:R-:W-:Y:S05]  /*0190*/  @!P1 BRA `(.L_x_30) ;  /* 0xfffffffc00e89947 */ /* 0x000fea000383ffff */
.L_x_29:
[----:B------:R-:W-:Y:S05]  /*01a0*/  BSYNC.RECONVERGENT B0 ;  /* 0x0000000000007941 */ /* 0x000fea0003800200 */
.L_x_28:
[----:B------:R-:W-:-:S04]  /*01b0*/  IMAD.WIDE R2, R13, 0x4, R2 ;  /* 0x000000040d027825 */ /* 0x000fc800078e0202 */
[----:B0-----:R-:W-:Y:S01]  /*01c0*/  IMAD.WIDE R4, R13, 0x4, R4 ;  /* 0x000000040d047825 */ /* 0x001fe200078e0204 */
[----:B------:R-:W-:Y:S06]  /*01d0*/  @P0 BRA `(.L_x_31) ;  /* 0x0000000800440947 */ /* 0x000fec0003800000 */
[----:B------:R-:W-:-:S13]  /*01e0*/  ISETP.GE.AND P0, PT, R9, 0x1, PT ;  /* 0x000000010900780c */ /* 0x000fda0003f06270 */
[----:B------:R-:W-:Y:S05]  /*01f0*/  @!P0 EXIT ;  /* 0x000000000000894d */ /* 0x000fea0003800000 */
[C---:B------:R-:W-:Y:S01]  /*0200*/  ISETP.GE.U32.AND P1, PT, R9.reuse, 0x10, PT ;  /* 0x000000100900780c */ /* 0x040fe20003f26070 */
[----:B------:R-:W-:Y:S01]  /*0210*/  IMAD.MOV.U32 R7, RZ, RZ, RZ ;  /* 0x000000ffff077224 */ /* 0x000fe200078e00ff */
[----:B------:R-:W-:-:S04]  /*0220*/  LOP3.LUT R20, R9, 0xf, RZ, 0xc0, !PT ;  /* 0x0000000f09147812 */ /* 0x000fc800078ec0ff */
[----:B------:R-:W-:-:S07]  /*0230*/  ISETP.NE.AND P0, PT, R20, RZ, PT ;  /* 0x000000ff1400720c */ /* 0x000fce0003f05270 */
[----:B------:R-:W-:Y:S06]  /*0240*/  @!P1 BRA `(.L_x_32) ;  /* 0x0000000400189947 */ /* 0x000fec0003800000 */
[----:B------:R-:W-:Y:S01]  /*0250*/  IMAD.WIDE.U32 R14, R0, 0x4, RZ ;  /* 0x00000004000e7825 */ /* 0x000fe200078e00ff */
[----:B------:R-:W-:-:S03]  /*0260*/  LOP3.LUT R7, R9, 0x7ffffff0, RZ, 0xc0, !PT ;  /* 0x7ffffff009077812 */ /* 0x000fc600078ec0ff */
[----:B------:R-:W-:Y:S01]  /*0270*/  VIADD R6, R0, 0x480 ;  /* 0x0000048000067836 */ /* 0x000fe20000000000 */
[----:B------:R-:W-:Y:S02]  /*0280*/  LOP3.LUT R13, R14, 0x1000, RZ, 0xfc, !PT ;  /* 0x000010000e0d7812 */ /* 0x000fe400078efcff */
[----:B------:R-:W-:-:S07]  /*0290*/  IADD3 R12, PT, PT, -R7, RZ, RZ ;  /* 0x000000ff070c7210 */ /* 0x000fce0007ffe1ff */
.L_x_33:
[----:B------:R-:W-:-:S05]  /*02a0*/  IADD3 R10, P1, PT, R2, R13, RZ ;  /* 0x0000000d020a7210 */ /* 0x000fca0007f3e0ff */
[----:B0-----:R-:W-:-:S05]  /*02b0*/  IMAD.X R11, R3, 0x1, R15, P1 ;  /* 0x00000001030b7824 */ /* 0x001fca00008e060f */
[----:B------:R-:W2:Y:S01]  /*02c0*/  LDG.E R14, desc[UR6][R10.64+-0x1000] ;  /* 0xfff000060a0e7981 */ /* 0x000ea2000c1e1900 */
[----:B------:R-:W-:-:S05]  /*02d0*/  IADD3 R8, P1, PT, R4, R13, RZ ;  /* 0x0000000d04087210 */ /* 0x000fca0007f3e0ff */
[----:B------:R-:W-:Y:S01]  /*02e0*/  IMAD.X R9, R5, 0x1, R15, P1 ;  /* 0x0000000105097824 */ /* 0x000fe200008e060f */
[----:B--2---:R-:W-:-:S05]  /*02f0*/  SHF.L.U32 R17, R14, 0x1, RZ ;  /* 0x000000010e117819 */ /* 0x004fca00000006ff */
[----:B------:R0:W-:Y:S04]  /*0300*/  STG.E desc[UR6][R8.64+-0x1000], R17 ;  /* 0xfff0001108007986 */ /* 0x0001e8000c101906 */
[----:B------:R-:W2:Y:S02]  /*0310*/  LDG.E R14, desc[UR6][R10.64+-0xe00] ;  /* 0xfff200060a0e7981 */ /* 0x000ea4000c1e1900 */
[----:B--2---:R-:W-:-:S05]  /*0320*/  IMAD.SHL.U32 R19, R14, 0x2, RZ ;  /* 0x000000020e137824 */ /* 0x004fca00078e00ff */
[----:B------:R-:W-:Y:S04]  /*0330*/  STG.E desc[UR6][R8.64+-0xe00], R19 ;  /* 0xfff2001308007986 */ /* 0x000fe8000c101906 */
[----:B------:R-:W2:Y:S02]  /*0340*/  LDG.E R14, desc[UR6][R10.64+-0xc00] ;  /* 0xfff400060a0e7981 */ /* 0x000ea4000c1e1900 */
[----:B--2---:R-:W-:-:S05]  /*0350*/  IMAD.SHL.U32 R21, R14, 0x2, RZ ;  /* 0x000000020e157824 */ /* 0x004fca00078e00ff */
[----:B------:R1:W-:Y:S04]  /*0360*/  STG.E desc[UR6][R8.64+-0xc00], R21 ;  /* 0xfff4001508007986 */ /* 0x0003e8000c101906 */
[----:B------:R-:W2:Y:S02]  /*0370*/  LDG.E R14, desc[UR6][R10.64+-0xa00] ;  /* 0xfff600060a0e7981 */ /* 0x000ea4000c1e1900 */
[----:B--2---:R-:W-:-:S05]  /*0380*/  SHF.L.U32 R23, R14, 0x1, RZ ;  /* 0x000000010e177819 */ /* 0x004fca00000006ff */
[----:B------:R2:W-:Y:S04]  /*0390*/  STG.E desc[UR6][R8.64+-0xa00], R23 ;  /* 0xfff6001708007986 */ /* 0x0005e8000c101906 */
[----:B------:R-:W0:Y:S02]  /*03a0*/  LDG.E R14, desc[UR6][R10.64+-0x800] ;  /* 0xfff800060a0e7981 */ /* 0x000e24000c1e1900 */
[----:B0-----:R-:W-:-:S05]  /*03b0*/  IMAD.SHL.U32 R17, R14, 0x2, RZ ;  /* 0x000000020e117824 */ /* 0x001fca00078e00ff */
[----:B------:R0:W-:Y:S04]  /*03c0*/  STG.E desc[UR6][R8.64+-0x800], R17 ;  /* 0xfff8001108007986 */ /* 0x0001e8000c101906 */
[----:B------:R-:W3:Y:S02]  /*03d0*/  LDG.E R14, desc[UR6][R10.64+-0x600] ;  /* 0xfffa00060a0e7981 */ /* 0x000ee4000c1e1900 */
[----:B---3--:R-:W-:-:S05]  /*03e0*/  IMAD.SHL.U32 R25, R14, 0x2, RZ ;  /* 0x000000020e197824 */ /* 0x008fca00078e00ff */
[----:B------:R3:W-:Y:S04]  /*03f0*/  STG.E desc[UR6][R8.64+-0x600], R25 ;  /* 0xfffa001908007986 */ /* 0x0007e8000c101906 */
[----:B------:R-:W1:Y:S02]  /*0400*/  LDG.E R14, desc[UR6][R10.64+-0x400] ;  /* 0xfffc00060a0e7981 */ /* 0x000e64000c1e1900 */
[----:B-1----:R-:W-:-:S05]  /*0410*/  SHF.L.U32 R21, R14, 0x1, RZ ;  /* 0x000000010e157819 */ /* 0x002fca00000006ff */
[----:B------:R1:W-:Y:S04]  /*0420*/  STG.E desc[UR6][R8.64+-0x400], R21 ;  /* 0xfffc001508007986 */ /* 0x0003e8000c101906 */
[----:B------:R-:W2:Y:S01]  /*0430*/  LDG.E R14, desc[UR6][R10.64+-0x200] ;  /* 0xfffe00060a0e7981 */ /* 0x000ea2000c1e1900 */
[----:B------:R-:W-:Y:S02]  /*0440*/  HFMA2 R19, -RZ, RZ, 0, 0 ;  /* 0x00000000ff137431 */ /* 0x000fe400000001ff */
[----:B------:R-:W-:Y:S02]  /*0450*/  IMAD.MOV.U32 R18, RZ, RZ, 0x600 ;  /* 0x00000600ff127424 */ /* 0x000fe400078e00ff */
[----:B--2---:R-:W-:-:S05]  /*0460*/  IMAD.SHL.U32 R23, R14, 0x2, RZ ;  /* 0x000000020e177824 */ /* 0x004fca00078e00ff */
[----:B------:R2:W-:Y:S04]  /*0470*/  STG.E desc[UR6][R8.64+-0x200], R23 ;  /* 0xfffe001708007986 */ /* 0x0005e8000c101906 */
[----:B------:R-:W3:Y:S01]  /*0480*/  LDG.E R14, desc[UR6][R10.64] ;  /* 0x000000060a0e7981 */ /* 0x000ee2000c1e1900 */
[----:B------:R-:W-:-:S03]  /*0490*/  IMAD.WIDE R18, R6, 0x4, R18 ;  /* 0x0000000406127825 */ /* 0x000fc600078e0212 */
[----:B------:R-:W-:-:S05]  /*04a0*/  IADD3 R16, P1, PT, R2, R18, RZ ;  /* 0x0000001202107210 */ /* 0x000fca0007f3e0ff */
[----:B0-----:R-:W-:Y:S02]  /*04b0*/  IMAD.X R17, R3, 0x1, R19, P1 ;  /* 0x0000000103117824 */ /* 0x001fe400008e0613 */
[----:B---3--:R-:W-:-:S05]  /*04c0*/  IMAD.SHL.U32 R25, R14, 0x2, RZ ;  /* 0x000000020e197824 */ /* 0x008fca00078e00ff */
[----:B------:R0:W-:Y:S04]  /*04d0*/  STG.E desc[UR6][R8.64], R25 ;  /* 0x0000001908007986 */ /* 0x0001e8000c101906 */
[----:B------:R-:W1:Y:S01]  /*04e0*/  LDG.E R14, desc[UR6][R16.64+-0x600] ;  /* 0xfffa0006100e7981 */ /* 0x000e62000c1e1900 */
[----:B------:R-:W-:-:S04]  /*04f0*/  IADD3 R18, P1, PT, R4, R18, RZ ;  /* 0x0000001204127210 */ /* 0x000fc80007f3e0ff */
[----:B------:R-:W-:Y:S01]  /*0500*/  IADD3.X R19, PT, PT, R5, R19, RZ, P1, !PT ;  /* 0x0000001305137210 */ /* 0x000fe20000ffe4ff */
[----:B-1----:R-:W-:-:S05]  /*0510*/  IMAD.SHL.U32 R21, R14, 0x2, RZ ;  /* 0x000000020e157824 */ /* 0x002fca00078e00ff */
[----:B------:R1:W-:Y:S04]  /*0520*/  STG.E desc[UR6][R18.64+-0x600], R21 ;  /* 0xfffa001512007986 */ /* 0x0003e8000c101906 */
[----:B------:R-:W3:Y:S02]  /*0530*/  LDG.E R10, desc[UR6][R16.64+-0x400] ;  /* 0xfffc0006100a7981 */ /* 0x000ee4000c1e1900 */
[----:B---3--:R-:W-:-:S05]  /*0540*/  IMAD.SHL.U32 R11, R10, 0x2, RZ ;  /* 0x000000020a0b7824 */ /* 0x008fca00078e00ff */
[----:B------:R3:W-:Y:S04]  /*0550*/  STG.E desc[UR6][R18.64+-0x400], R11 ;  /* 0xfffc000b12007986 */ /* 0x0007e8000c101906 */
[----:B------:R-:W2:Y:S02]  /*0560*/  LDG.E R10, desc[UR6][R16.64+-0x200] ;  /* 0xfffe0006100a7981 */ /* 0x000ea4000c1e1900 */
[----:B--2---:R-:W-:-:S05]  /*0570*/  SHF.L.U32 R23, R10, 0x1, RZ ;  /* 0x000000010a177819 */ /* 0x004fca00000006ff */
[----:B------:R2:W-:Y:S04]  /*0580*/  STG.E desc[UR6][R18.64+-0x200], R23 ;  /* 0xfffe001712007986 */ /* 0x0005e8000c101906 */
[----:B0-----:R-:W4:Y:S02]  /*0590*/  LDG.E R8, desc[UR6][R16.64] ;  /* 0x0000000610087981 */ /* 0x001f24000c1e1900 */
[----:B----4-:R-:W-:-:S05]  /*05a0*/  IMAD.SHL.U32 R9, R8, 0x2, RZ ;  /* 0x0000000208097824 */ /* 0x010fca00078e00ff */
[----:B------:R0:W-:Y:S04]  /*05b0*/  STG.E desc[UR6][R18.64], R9 ;  /* 0x0000000912007986 */ /* 0x0001e8000c101906 */
[----:B------:R-:W1:Y:S02]  /*05c0*/  LDG.E R8, desc[UR6][R16.64+0x200] ;  /* 0x0002000610087981 */ /* 0x000e64000c1e1900 */
[----:B-1----:R-:W-:-:S05]  /*05d0*/  IMAD.SHL.U32 R21, R8, 0x2, RZ ;  /* 0x0000000208157824 */ /* 0x002fca00078e00ff */
[----:B------:R0:W-:Y:S04]  /*05e0*/  STG.E desc[UR6][R18.64+0x200], R21 ;  /* 0x0002001512007986 */ /* 0x0001e8000c101906 */
[----:B------:R-:W3:Y:S02]  /*05f0*/  LDG.E R8, desc[UR6][R16.64+0x400] ;  /* 0x0004000610087981 */ /* 0x000ee4000c1e1900 */
[----:B---3--:R-:W-:-:S05]  /*0600*/  SHF.L.U32 R11, R8, 0x1, RZ ;  /* 0x00000001080b7819 */ /* 0x008fca00000006ff */
[----:B------:R0:W-:Y:S04]  /*0610*/  STG.E desc[UR6][R18.64+0x400], R11 ;  /* 0x0004000b12007986 */ /* 0x0001e8000c101906 */
[----:B------:R-:W2:Y:S01]  /*0620*/  LDG.E R8, desc[UR6][R16.64+0x600] ;  /* 0x0006000610087981 */ /* 0x000ea2000c1e1900 */
[----:B------:R-:W-:Y:S01]  /*0630*/  VIADD R12, R12, 0x10 ;  /* 0x000000100c0c7836 */ /* 0x000fe20000000000 */
[----:B------:R-:W-:Y:S01]  /*0640*/  IADD3 R13, P2, PT, R13, 0x2000, RZ ;  /* 0x000020000d0d7810 */ /* 0x000fe20007f5e0ff */
[----:B------:R-:W-:-:S03]  /*0650*/  VIADD R6, R6, 0x800 ;  /* 0x0000080006067836 */ /* 0x000fc60000000000 */
[----:B------:R-:W-:Y:S02]  /*0660*/  ISETP.NE.AND P1, PT, R12, RZ, PT ;  /* 0x000000ff0c00720c */ /* 0x000fe40003f25270 */
[----:B------:R-:W-:Y:S01]  /*0670*/  IADD3.X R15, PT, PT, RZ, R15, RZ, P2, !PT ;  /* 0x0000000fff0f7210 */ /* 0x000fe200017fe4ff */
[----:B--2---:R-:W-:-:S05]  /*0680*/  IMAD.SHL.U32 R23, R8, 0x2, RZ ;  /* 0x0000000208177824 */ /* 0x004fca00078e00ff */
[----:B------:R0:W-:Y:S05]  /*0690*/  STG.E desc[UR6][R18.64+0x600], R23 ;  /* 0x0006001712007986 */ /* 0x0001ea000c101906 */
[----:B------:R-:W-:Y:S05]  /*06a0*/  @P1 BRA `(.L_x_33) ;  /* 0xfffffff800fc1947 */ /* 0x000fea000383ffff */
.L_x_32:
[----:B------:R-:W-:Y:S05]  /*06b0*/  @!P0 EXIT ;  /* 0x000000000000894d */ /* 0x000fea0003800000 */
[----:B------:R-:W1:Y:S01]  /*06c0*/  LDCU UR4, c[0x0][0x384] ;  /* 0x00007080ff0477ac */ /* 0x000e620008000800 */
[----:B------:R-:W-:Y:S01]  /*06d0*/  ISETP.GE.U32.AND P0, PT, R20, 0x8, PT ;  /* 0x000000081400780c */ /* 0x000fe20003f06070 */
[----:B-1----:R-:W-:-:S06]  /*06e0*/  ULOP3.LUT UR5, UR4, 0x7, URZ, 0xc0, !UPT ;  /* 0x0000000704057892 */ /* 0x002fcc000f8ec0ff */
[----:B------:R-:W-:-:S06]  /*06f0*/  ISETP.NE.AND P1, PT, RZ, UR5, PT ;  /* 0x00000005ff007c0c */ /* 0x000fcc000bf25270 */
[----:B------:R-:W-:Y:S07]  /*0700*/  @!P0 BRA `(.L_x_34) ;  /* 0x0000000000708947 */ /* 0x000fee0003800000 */
[----:B0-----:R-:W-:-:S04]  /*0710*/  IMAD R11, R7, 0x80, R0 ;  /* 0x00000080070b7824 */ /* 0x001fc800078e0200 */
[----:B------:R-:W-:-:S05]  /*0720*/  IMAD.WIDE R8, R11, 0x4, R2 ;  /* 0x000000040b087825 */ /* 0x000fca00078e0202 */
        /* <DEDUP_REMOVED lines=10> */
[----:B------:R-:W3:Y:S02]  /*07d0*/  LDG.E R6, desc[UR6][R8.64+0x600] ;  /* 0x0006000608067981 */ /* 0x000ee4000c1e1900 */
[----:B---3--:R-:W-:-:S05]  /*07e0*/  SHF.L.U32 R19, R6, 0x1, RZ ;  /* 0x0000000106137819 */ /* 0x008fca00000006ff */
[----:B------:R3:W-:Y:S04]  /*07f0*/  STG.E desc[UR6][R10.64+0x600], R19 ;  /* 0x000600130a007986 */ /* 0x0007e8000c101906 */
[----:B------:R-:W0:Y:S02]  /*0800*/  LDG.E R6, desc[UR6][R8.64+0x800] ;  /* 0x0008000608067981 */ /* 0x000e24000c1e1900 */
[----:B0-----:R-:W-:-:S05]  /*0810*/  IMAD.SHL.U32 R13, R6, 0x2, RZ ;  /* 0x00000002060d7824 */ /* 0x001fca00078e00ff */
[----:B------:R4:W-:Y:S04]  /*0820*/  STG.E desc[UR6][R10.64+0x800], R13 ;  /* 0x0008000d0a007986 */ /* 0x0009e8000c101906 */
[----:B------:R-:W1:Y:S02]  /*0830*/  LDG.E R6, desc[UR6][R8.64+0xa00] ;  /* 0x000a000608067981 */ /* 0x000e64000c1e1900 */
[----:B-1----:R-:W-:-:S05]  /*0840*/  IMAD.SHL.U32 R15, R6, 0x2, RZ ;  /* 0x00000002060f7824 */ /* 0x002fca00078e00ff */
[----:B------:R4:W-:Y:S04]  /*0850*/  STG.E desc[UR6][R10.64+0xa00], R15 ;  /* 0x000a000f0a007986 */ /* 0x0009e8000c101906 */
[----:B------:R-:W2:Y:S02]  /*0860*/  LDG.E R6, desc[UR6][R8.64+0xc00] ;  /* 0x000c000608067981 */ /* 0x000ea4000c1e1900 */
[----:B--2---:R-:W-:-:S05]  /*0870*/  SHF.L.U32 R17, R6, 0x1, RZ ;  /* 0x0000000106117819 */ /* 0x004fca00000006ff */
[----:B------:R4:W-:Y:S04]  /*0880*/  STG.E desc[UR6][R10.64+0xc00], R17 ;  /* 0x000c00110a007986 */ /* 0x0009e8000c101906 */
[----:B------:R-:W3:Y:S01]  /*0890*/  LDG.E R6, desc[UR6][R8.64+0xe00] ;  /* 0x000e000608067981 */ /* 0x000ee2000c1e1900 */
[----:B------:R-:W-:Y:S01]  /*08a0*/  IADD3 R7, PT, PT, R7, 0x8, RZ ;  /* 0x0000000807077810 */ /* 0x000fe20007ffe0ff */
[----:B---3--:R-:W-:-:S05]  /*08b0*/  IMAD.SHL.U32 R19, R6, 0x2, RZ ;  /* 0x0000000206137824 */ /* 0x008fca00078e00ff */
[----:B------:R4:W-:Y:S02]  /*08c0*/  STG.E desc[UR6][R10.64+0xe00], R19 ;  /* 0x000e00130a007986 */ /* 0x0009e4000c101906 */
.L_x_34:
[----:B------:R-:W-:Y:S05]  /*08d0*/  @!P1 EXIT ;  /* 0x000000000000994d */ /* 0x000fea0003800000 */
[----:B------:R-:W-:Y:S02]  /*08e0*/  UISETP.GE.U32.AND UP0, UPT, UR5, 0x4, UPT ;  /* 0x000000040500788c */ /* 0x000fe4000bf06070 */
[----:B------:R-:W-:-:S06]  /*08f0*/  ULOP3.LUT UR4, UR4, 0x3, URZ, 0xc0, !UPT ;  /* 0x0000000304047892 */ /* 0x000fcc000f8ec0ff */
[----:B------:R-:W-:Y:S01]  /*0900*/  ISETP.NE.AND P0, PT, RZ, UR4, PT ;  /* 0x00000004ff007c0c */ /* 0x000fe2000bf05270 */
[----:B------:R-:W-:-:S12]  /*0910*/  BRA.U !UP0, `(.L_x_35) ;  /* 0x0000000108407547 */ /* 0x000fd8000b800000 */
[----:B0---4-:R-:W-:-:S04]  /*0920*/  IMAD R11, R7, 0x80, R0 ;  /* 0x00000080070b7824 */ /* 0x011fc800078e0200 */
        /* <DEDUP_REMOVED lines=9> */
[----:B--2---:R-:W-:-:S05]  /*09c0*/  SHF.L.U32 R17, R6, 0x1, RZ ;  /* 0x0000000106117819 */ /* 0x004fca00000006ff */
[----:B------:R1:W-:Y:S04]  /*09d0*/  STG.E desc[UR6][R10.64+0x400], R17 ;  /* 0x000400110a007986 */ /* 0x0003e8000c101906 */
[----:B------:R-:W2:Y:S01]  /*09e0*/  LDG.E R6, desc[UR6][R8.64+0x600] ;  /* 0x0006000608067981 */ /* 0x000ea2000c1e1900 */
[----:B------:R-:W-:Y:S01]  /*09f0*/  IADD3 R7, PT, PT, R7, 0x4, RZ ;  /* 0x0000000407077810 */ /* 0x000fe20007ffe0ff */
[----:B--2---:R-:W-:-:S05]  /*0a00*/  IMAD.SHL.U32 R19, R6, 0x2, RZ ;  /* 0x0000000206137824 */ /* 0x004fca00078e00ff */
[----:B------:R1:W-:Y:S02]  /*0a10*/  STG.E desc[UR6][R10.64+0x600], R19 ;  /* 0x000600130a007986 */ /* 0x0003e4000c101906 */
.L_x_35:
[----:B------:R-:W-:Y:S05]  /*0a20*/  @!P0 EXIT ;  /* 0x000000000000894d */ /* 0x000fea0003800000 */
[----:B01--4-:R-:W-:Y:S01]  /*0a30*/  IMAD R11, R7, 0x80, R0 ;  /* 0x00000080070b7824 */ /* 0x013fe200078e0200 */
[----:B------:R-:W-:-:S12]  /*0a40*/  UIADD3 UR4, UPT, UPT, -UR4, URZ, URZ ;  /* 0x000000ff04047290 */ /* 0x000fd8000fffe1ff */
.L_x_36:
[----:B------:R-:W-:-:S06]  /*0a50*/  IMAD.WIDE R8, R11, 0x4, R2 ;  /* 0x000000040b087825 */ /* 0x000fcc00078e0202 */
[----:B------:R-:W2:Y:S01]  /*0a60*/  LDG.E R8, desc[UR6][R8.64] ;  /* 0x0000000608087981 */ /* 0x000ea2000c1e1900 */
[----:B0-----:R-:W-:Y:S01]  /*0a70*/  IMAD.WIDE R6, R11, 0x4, R4 ;  /* 0x000000040b067825 */ /* 0x001fe200078e0204 */
[----:B------:R-:W-:-:S03]  /*0a80*/  UIADD3 UR4, UPT, UPT, UR4, 0x1, URZ ;  /* 0x0000000104047890 */ /* 0x000fc6000fffe0ff */
[----:B------:R-:W-:Y:S01]  /*0a90*/  VIADD R11, R11, 0x80 ;  /* 0x000000800b0b7836 */ /* 0x000fe20000000000 */
[----:B------:R-:W-:Y:S01]  /*0aa0*/  UISETP.NE.AND UP0, UPT, UR4, URZ, UPT ;  /* 0x000000ff0400728c */ /* 0x000fe2000bf05270 */
[----:B--2---:R-:W-:-:S05]  /*0ab0*/  SHF.L.U32 R13, R8, 0x1, RZ ;  /* 0x00000001080d7819 */ /* 0x004fca00000006ff */
[----:B------:R0:W-:Y:S03]  /*0ac0*/  STG.E desc[UR6][R6.64], R13 ;  /* 0x0000000d06007986 */ /* 0x0001e6000c101906 */
[----:B------:R-:W-:Y:S05]  /*0ad0*/  BRA.U UP0, `(.L_x_36) ;  /* 0xfffffffd00dc7547 */ /* 0x000fea000b83ffff */
[----:B------:R-:W-:Y:S05]  /*0ae0*/  EXIT ;  /* 0x000000000000794d */ /* 0x000fea0003800000 */
.L_x_31:
[----:B------:R-:W-:-:S13]  /*0af0*/  ISETP.GE.AND P0, PT, R9, 0x1, PT ;  /* 0x000000010900780c */ /* 0x000fda0003f06270 */
[----:B------:R-:W-:Y:S05]  /*0b00*/  @!P0 EXIT ;  /* 0x000000000000894d */ /* 0x000fea0003800000 */
[C---:B------:R-:W-:Y:S02]  /*0b10*/  ISETP.GE.U32.AND P0, PT, R9.reuse, 0x8, PT ;  /* 0x000000080900780c */ /* 0x040fe40003f06070 */
[----:B------:R-:W-:Y:S02]  /*0b20*/  LOP3.LUT R20, R9, 0x7, RZ, 0xc0, !PT ;  /* 0x0000000709147812 */ /* 0x000fe400078ec0ff */
[----:B------:R-:W-:-:S09]  /*0b30*/  MOV R7, RZ ;  /* 0x000000ff00077202 */ /* 0x000fd20000000f00 */
[----:B------:R-:W-:Y:S05]  /*0b40*/  @!P0 BRA `(.L_x_37) ;  /* 0x0000000000d08947 */ /* 0x000fea0003800000 */
[----:B------:R-:W-:Y:S01]  /*0b50*/  LOP3.LUT R7, R9, 0x7ffffff8, RZ, 0xc0, !PT ;  /* 0x7ffffff809077812 */ /* 0x000fe200078ec0ff */
[----:B------:R-:W-:-:S07]  /*0b60*/  IMAD.MOV.U32 R12, RZ, RZ, RZ ;  /* 0x000000ffff0c7224 */ /* 0x000fce00078e00ff */
.L_x_40:
[----:B0-----:R-:W-:-:S04]  /*0b70*/  LEA R13, R12, R0, 0x7 ;  /* 0x000000000c0d7211 */ /* 0x001fc800078e38ff */
        /* <DEDUP_REMOVED lines=10> */
[----:B------:R-:W-:Y:S02]  /*0c20*/  VIADD R21, R13, 0x100 ;  /* 0x000001000d157836 */ /* 0x000fe40000000000 */
[----:B------:R-:W-:-:S03]  /*0c30*/  IMAD.WIDE R10, R11, 0x4, R4 ;  /* 0x000000040b0a7825 */ /* 0x000fc600078e0204 */
[----:B------:R-:W-:Y:S02]  /*0c40*/  ISETP.GE.AND P0, PT, R21, R6, PT ;  /* 0x000000061500720c */ /* 0x000fe40003f06270 */
[----:B--2---:R-:W-:-:S05]  /*0c50*/  @!P1 SHF.L.U32 R15, R18, 0x1, RZ ;  /* 0x00000001120f9819 */ /* 0x004fca00000006ff */
[----:B------:R1:W-:Y:S06]  /*0c60*/  @!P1 STG.E desc[UR6][R10.64], R15 ;  /* 0x0000000f0a009986 */ /* 0x0003ec000c101906 */
[----:B------:R-:W2:Y:S01]  /*0c70*/  @!P0 LDG.E R14, desc[UR6][R8.64+0x200] ;  /* 0x00020006080e8981 */ /* 0x000ea2000c1e1900 */
[----:B------:R-:W-:-:S05]  /*0c80*/  VIADD R21, R13, 0x180 ;  /* 0x000001800d157836 */ /* 0x000fca0000000000 */
[----:B------:R-:W-:Y:S02]  /*0c90*/  ISETP.GE.AND P1, PT, R21, R6, PT ;  /* 0x000000061500720c */ /* 0x000fe40003f26270 */
[----:B--2---:R-:W-:-:S05]  /*0ca0*/  @!P0 SHF.L.U32 R21, R14, 0x1, RZ ;  /* 0x000000010e158819 */ /* 0x004fca00000006ff */
[----:B------:R-:W-:Y:S06]  /*0cb0*/  @!P0 STG.E desc[UR6][R10.64+0x200], R21 ;  /* 0x000200150a008986 */ /* 0x000fec000c101906 */
[----:B------:R-:W2:Y:S01]  /*0cc0*/  @!P1 LDG.E R14, desc[UR6][R8.64+0x400] ;  /* 0x00040006080e9981 */ /* 0x000ea2000c1e1900 */
[----:B0-----:R-:W-:-:S05]  /*0cd0*/  VIADD R17, R13, 0x200 ;  /* 0x000002000d117836 */ /* 0x001fca0000000000 */
[----:B------:R-:W-:Y:S02]  /*0ce0*/  ISETP.GE.AND P0, PT, R17, R6, PT ;  /* 0x000000061100720c */ /* 0x000fe40003f06270 */
[----:B--2---:R-:W-:-:S05]  /*0cf0*/  @!P1 SHF.L.U32 R17, R14, 0x1, RZ ;  /* 0x000000010e119819 */ /* 0x004fca00000006ff */
[----:B------:R0:W-:Y:S06]  /*0d00*/  @!P1 STG.E desc[UR6][R10.64+0x400], R17 ;  /* 0x000400110a009986 */ /* 0x0001ec000c101906 */
[----:B------:R-:W2:Y:S01]  /*0d10*/  @!P0 LDG.E R14, desc[UR6][R8.64+0x600] ;  /* 0x00060006080e8981 */ /* 0x000ea2000c1e1900 */
[----:B-1----:R-:W-:-:S05]  /*0d20*/  VIADD R15, R13, 0x280 ;  /* 0x000002800d0f7836 */ /* 0x002fca0000000000 */
[----:B------:R-:W-:Y:S02]  /*0d30*/  ISETP.GE.AND P1, PT, R15, R6, PT ;  /* 0x000000060f00720c */ /* 0x000fe40003f26270 */
[----:B--2---:R-:W-:-:S05]  /*0d40*/  @!P0 SHF.L.U32 R15, R14, 0x1, RZ ;  /* 0x000000010e0f8819 */ /* 0x004fca00000006ff */
[----:B------:R1:W-:Y:S06]  /*0d50*/  @!P0 STG.E desc[UR6][R10.64+0x600], R15 ;  /* 0x0006000f0a008986 */ /* 0x0003ec000c101906 */
[----:B------:R-:W2:Y:S01]  /*0d60*/  @!P1 LDG.E R14, desc[UR6][R8.64+0x800] ;  /* 0x00080006080e9981 */ /* 0x000ea2000c1e1900 */
[----:B------:R-:W-:-:S05]  /*0d70*/  VIADD R19, R13, 0x300 ;  /* 0x000003000d137836 */ /* 0x000fca0000000000 */
[----:B------:R-:W-:Y:S02]  /*0d80*/  ISETP.GE.AND P0, PT, R19, R6, PT ;  /* 0x000000061300720c */ /* 0x000fe40003f06270 */
[----:B--2---:R-:W-:-:S05]  /*0d90*/  @!P1 SHF.L.U32 R19, R14, 0x1, RZ ;  /* 0x000000010e139819 */ /* 0x004fca00000006ff */
[----:B------:R1:W-:Y:S06]  /*0da0*/  @!P1 STG.E desc[UR6][R10.64+0x800], R19 ;  /* 0x000800130a009986 */ /* 0x0003ec000c101906 */
[----:B------:R-:W0:Y:S01]  /*0db0*/  @!P0 LDG.E R14, desc[UR6][R8.64+0xa00] ;  /* 0x000a0006080e8981 */ /* 0x000e22000c1e1900 */
[----:B------:R-:W-:Y:S01]  /*0dc0*/  IADD3 R13, PT, PT, R13, 0x380, RZ ;  /* 0x000003800d0d7810 */ /* 0x000fe20007ffe0ff */
[----:B------:R-:W-:Y:S01]  /*0dd0*/  VIADD R12, R12, 0x8 ;  /* 0x000000080c0c7836 */ /* 0x000fe20000000000 */
[----:B------:R-:W-:Y:S04]  /*0de0*/  BSSY.RECONVERGENT B0, `(.L_x_38) ;  /* 0x0000009000007945 */ /* 0x000fe80003800200 */
[----:B------:R-:W-:Y:S01]  /*0df0*/  ISETP.NE.AND P1, PT, R12, R7, PT ;  /* 0x000000070c00720c */ /* 0x000fe20003f25270 */
[----:B0-----:R-:W-:-:S05]  /*0e00*/  @!P0 IMAD.SHL.U32 R17, R14, 0x2, RZ ;  /* 0x000000020e118824 */ /* 0x001fca00078e00ff */
[----:B------:R1:W-:Y:S01]  /*0e10*/  @!P0 STG.E desc[UR6][R10.64+0xa00], R17 ;  /* 0x000a00110a008986 */ /* 0x0003e2000c101906 */
[----:B------:R-:W-:-:S13]  /*0e20*/  ISETP.GE.AND P0, PT, R13, R6, PT ;  /* 0x000000060d00720c */ /* 0x000fda0003f06270 */
[----:B-1----:R-:W-:Y:S05]  /*0e30*/  @P0 BRA `(.L_x_39) ;  /* 0x00000000000c0947 */ /* 0x002fea0003800000 */
[----:B------:R-:W2:Y:S02]  /*0e40*/  LDG.E R8, desc[UR6][R8.64+0xc00] ;  /* 0x000c000608087981 */ /* 0x000ea4000c1e1900 */
[----:B--2---:R-:W-:-:S05]  /*0e50*/  SHF.L.U32 R13, R8, 0x1, RZ ;  /* 0x00000001080d7819 */ /* 0x004fca00000006ff */
[----:B------:R0:W-:Y:S02]  /*0e60*/  STG.E desc[UR6][R10.64+0xc00], R13 ;  /* 0x000c000d0a007986 */ /* 0x0001e4000c101906 */
.L_x_39:
[----:B------:R-:W-:Y:S05]  /*0e70*/  BSYNC.RECONVERGENT B0 ;  /* 0x0000000000007941 */ /* 0x000fea0003800200 */
.L_x_38:
[----:B------:R-:W-:Y:S05]  /*0e80*/  @P1 BRA `(.L_x_40) ;  /* 0xfffffffc00381947 */ /* 0x000fea000383ffff */
.L_x_37:
[----:B------:R-:W-:-:S13]  /*0e90*/  ISETP.NE.AND P0, PT, R20, RZ, PT ;  /* 0x000000ff1400720c */ /* 0x000fda0003f05270 */
[----:B------:R-:W-:Y:S05]  /*0ea0*/  @!P0 EXIT ;  /* 0x000000000000894d */ /* 0x000fea0003800000 */
[----:B------:R-:W1:Y:S01]  /*0eb0*/  LDC R8, c[0x0][0x384] ;  /* 0x0000e100ff087b82 */ /* 0x000e620000000800 */
[----:B------:R-:W-:Y:S02]  /*0ec0*/  ISETP.GE.U32.AND P1, PT, R20, 0x4, PT ;  /* 0x000000041400780c */ /* 0x000fe40003f26070 */
[----:B-1----:R-:W-:-:S04]  /*0ed0*/  LOP3.LUT R21, R8, 0x3, RZ, 0xc0, !PT ;  /* 0x0000000308157812 */ /* 0x002fc800078ec0ff */
[----:B------:R-:W-:-:S07]  /*0ee0*/  ISETP.NE.AND P0, PT, R21, RZ, PT ;  /* 0x000000ff1500720c */ /* 0x000fce0003f05270 */
[----:B------:R-:W-:Y:S06]  /*0ef0*/  @!P1 BRA `(.L_x_41) ;  /* 0x0000000000749947 */ /* 0x000fec0003800000 */
[----:B------:R-:W-:-:S05]  /*0f00*/  IMAD R19, R7, 0x80, R0 ;  /* 0x0000008007137824 */ /* 0x000fca00078e0200 */
[----:B------:R-:W-:-:S13]  /*0f10*/  ISETP.GE.AND P2, PT, R19, R6, PT ;  /* 0x000000061300720c */ /* 0x000fda0003f46270 */
[----:B0-----:R-:W-:-:S06]  /*0f20*/  @!P2 IMAD.WIDE R10, R19, 0x4, R2 ;  /* 0x00000004130aa825 */ /* 0x001fcc00078e0202 */
        /* <DEDUP_REMOVED lines=8> */
[----:B------:R-:W-:Y:S01]  /*0fb0*/  IADD3 R25, PT, PT, R19, 0x100, RZ ;  /* 0x0000010013197810 */ /* 0x000fe20007ffe0ff */
[----:B------:R-:W-:-:S03]  /*0fc0*/  @!P1 IMAD.WIDE R16, R17, 0x4, R4 ;  /* 0x0000000411109825 */ /* 0x000fc600078e0204 */
[----:B------:R-:W-:-:S13]  /*0fd0*/  ISETP.GE.AND P2, PT, R25, R6, PT ;  /* 0x000000061900720c */ /* 0x000fda0003f46270 */
[----:B------:R-:W-:-:S04]  /*0fe0*/  @!P2 IMAD.WIDE R10, R25, 0x4, R2 ;  /* 0x00000004190aa825 */ /* 0x000fc800078e0202 */
[----:B--2---:R-:W-:-:S05]  /*0ff0*/  @!P1 IMAD.SHL.U32 R23, R14, 0x2, RZ ;  /* 0x000000020e179824 */ /* 0x004fca00078e00ff */
[----:B------:R1:W-:Y:S04]  /*1000*/  @!P1 STG.E desc[UR6][R16.64], R23 ;  /* 0x0000001710009986 */ /* 0x0003e8000c101906 */
[----:B------:R-:W2:Y:S01]  /*1010*/  @!P2 LDG.E R10, desc[UR6][R10.64] ;  /* 0x000000060a0aa981 */ /* 0x000ea2000c1e1900 */
[----:B------:R-:W-:Y:S01]  /*1020*/  IADD3 R19, PT, PT, R19, 0x180, RZ ;  /* 0x0000018013137810 */ /* 0x000fe20007ffe0ff */
        /* <DEDUP_REMOVED lines=10> */
.L_x_41:
[----:B------:R-:W-:Y:S05]  /*10d0*/  @!P0 EXIT ;  /* 0x000000000000894d */ /* 0x000fea0003800000 */
[----:B------:R-:W-:Y:S02]  /*10e0*/  ISETP.NE.AND P1, PT, R21, 0x1, PT ;  /* 0x000000011500780c */ /* 0x000fe40003f25270 */
[----:B------:R-:W-:-:S04]  /*10f0*/  LOP3.LUT R8, R8, 0x1, RZ, 0xc0, !PT ;  /* 0x0000000108087812 */ /* 0x000fc800078ec0ff */
[----:B------:R-:W-:-:S07]  /*1100*/  ISETP.NE.U32.AND P0, PT, R8, 0x1, PT ;  /* 0x000000010800780c */ /* 0x000fce0003f05070 */
[----:B------:R-:W-:Y:S06]  /*1110*/  @!P1 BRA `(.L_x_42) ;  /* 0x00000000003c9947 */ /* 0x000fec0003800000 */
[----:B0-----:R-:W-:-:S04]  /*1120*/  LEA R11, R7, R0, 0x7 ;  /* 0x00000000070b7211 */ /* 0x001fc800078e38ff */
[----:B------:R-:W-:-:S13]  /*1130*/  ISETP.GE.AND P1, PT, R11, R6, PT ;  /* 0x000000060b00720c */ /* 0x000fda0003f26270 */
[----:B-1----:R-:W-:-:S06]  /*1140*/  @!P1 IMAD.WIDE R8, R11, 0x4, R2 ;  /* 0x000000040b089825 */ /* 0x002fcc00078e0202 */
[----:B------:R-:W2:Y:S01]  /*1150*/  @!P1 LDG.E R8, desc[UR6][R8.64] ;  /* 0x0000000608089981 */ /* 0x000ea2000c1e1900 */
[C---:B------:R-:W-:Y:S02]  /*1160*/  VIADD R15, R11.reuse, 0x80 ;  /* 0x000000800b0f7836 */ /* 0x040fe40000000000 */
[----:B------:R-:W-:-:S03]  /*1170*/  @!P1 IMAD.WIDE R10, R11, 0x4, R4 ;  /* 0x000000040b0a9825 */ /* 0x000fc600078e0204 */
[----:B------:R-:W-:-:S13]  /*1180*/  ISETP.GE.AND P2, PT, R15, R6, PT ;  /* 0x000000060f00720c */ /* 0x000fda0003f46270 */
[----:B------:R-:W-:Y:S01]  /*1190*/  @!P2 IMAD.WIDE R12, R15, 0x4, R2 ;  /* 0x000000040f0ca825 */ /* 0x000fe200078e0202 */
[----:B--2---:R-:W-:-:S05]  /*11a0*/  @!P1 SHF.L.U32 R17, R8, 0x1, RZ ;  /* 0x0000000108119819 */ /* 0x004fca00000006ff */
[----:B------:R2:W-:Y:S04]  /*11b0*/  @!P1 STG.E desc[UR6][R10.64], R17 ;  /* 0x000000110a009986 */ /* 0x0005e8000c101906 */
[----:B------:R-:W3:Y:S01]  /*11c0*/  @!P2 LDG.E R12, desc[UR6][R12.64] ;  /* 0x000000060c0ca981 */ /* 0x000ee2000c1e1900 */
[----:B------:R-:W-:Y:S01]  /*11d0*/  @!P2 IMAD.WIDE R14, R15, 0x4, R4 ;  /* 0x000000040f0ea825 */ /* 0x000fe200078e0204 */
[----:B------:R-:W-:-:S03]  /*11e0*/  IADD3 R7, PT, PT, R7, 0x2, RZ ;  /* 0x0000000207077810 */ /* 0x000fc60007ffe0ff */
[----:B---3--:R-:W-:-:S05]  /*11f0*/  @!P2 IMAD.SHL.U32 R19, R12, 0x2, RZ ;  /* 0x000000020c13a824 */ /* 0x008fca00078e00ff */
[----:B------:R2:W-:Y:S02]  /*1200*/  @!P2 STG.E desc[UR6][R14.64], R19 ;  /* 0x000000130e00a986 */ /* 0x0005e4000c101906 */
.L_x_42:
[----:B------:R-:W-:Y:S05]  /*1210*/  @P0 EXIT ;  /* 0x000000000000094d */ /* 0x000fea0003800000 */
[----:B------:R-:W-:-:S05]  /*1220*/  IMAD R7, R7, 0x80, R0 ;  /* 0x0000008007077824 */ /* 0x000fca00078e0200 */
[----:B------:R-:W-:-:S13]  /*1230*/  ISETP.GE.AND P0, PT, R7, R6, PT ;  /* 0x000000060700720c */ /* 0x000fda0003f06270 */
[----:B------:R-:W-:Y:S05]  /*1240*/  @P0 EXIT ;  /* 0x000000000000094d */ /* 0x000fea0003800000 */
[----:B------:R-:W-:-:S06]  /*1250*/  IMAD.WIDE R2, R7, 0x4, R2 ;  /* 0x0000000407027825 */ /* 0x000fcc00078e0202 */
[----:B------:R-:W3:Y:S01]  /*1260*/  LDG.E R2, desc[UR6][R2.64] ;  /* 0x0000000602027981 */ /* 0x000ee2000c1e1900 */
[----:B------:R-:W-:Y:S01]  /*1270*/  IMAD.WIDE R4, R7, 0x4, R4 ;  /* 0x0000000407047825 */ /* 0x000fe200078e0204 */
[----:B---3--:R-:W-:-:S05]  /*1280*/  SHF.L.U32 R7, R2, 0x1, RZ ;  /* 0x0000000102077819 */ /* 0x008fca00000006ff */
[----:B------:R-:W-:Y:S01]  /*1290*/  STG.E desc[UR6][R4.64], R7 ;  /* 0x0000000704007986 */ /* 0x000fe2000c101906 */
[----:B------:R-:W-:Y:S05]  /*12a0*/  EXIT ;  /* 0x000000000000794d */ /* 0x000fea0003800000 */
.L_x_43:
        /* <DEDUP_REMOVED lines=13> */
.L_x_52:


//--------------------- .text._ZN3cub18CUB_300001_SM_10006detail8for_each13static_kernelINS2_12policy_hub_t12policy_500_tElN6thrust24THRUST_300001_SM_1000_NS8cuda_cub10__tabulate7functorINS7_6detail15normal_iteratorINS7_10device_ptrIiEEEENS7_6system6detail7generic6detail22compute_sequence_valueIivEElEEEEvT0_T1_ --------------------------
	.section	.text._ZN3cub18CUB_300001_SM_10006detail8for_each13static_kernelINS2_12policy_hub_t12policy_500_tElN6thrust24THRUST_300001_SM_1000_NS8cuda_cub10__tabulate7functorINS7_6detail15normal_iteratorINS7_10device_ptrIiEEEENS7_6system6detail7generic6detail22compute_sequence_valueIivEElEEEEvT0_T1_,"ax",@progbits
	.align	128
        .global         _ZN3cub18CUB_300001_SM_10006detail8for_each13static_kernelINS2_12policy_hub_t12policy_500_tElN6thrust24THRUST_300001_SM_1000_NS8cuda_cub10__tabulate7functorINS7_6detail15normal_iteratorINS7_10device_ptrIiEEEENS7_6system6detail7generic6detail22compute_sequence_valueIivEElEEEEvT0_T1_
        .type           _ZN3cub18CUB_300001_SM_10006detail8for_each13static_kernelINS2_12policy_hub_t12policy_500_tElN6thrust24THRUST_300001_SM_1000_NS8cuda_cub10__tabulate7functorINS7_6detail15normal_iteratorINS7_10device_ptrIiEEEENS7_6system6detail7generic6detail22compute_sequence_valueIivEElEEEEvT0_T1_,@function
        .size           _ZN3cub18CUB_300001_SM_10006detail8for_each13static_kernelINS2_12policy_hub_t12policy_500_tElN6thrust24THRUST_300001_SM_1000_NS8cuda_cub10__tabulate7functorINS7_6detail15normal_iteratorINS7_10device_ptrIiEEEENS7_6system6detail7generic6detail22compute_sequence_valueIivEElEEEEvT0_T1_,(.L_x_53 - _ZN3cub18CUB_300001_SM_10006detail8for_each13static_kernelINS2_12policy_hub_t12policy_500_tElN6thrust24THRUST_300001_SM_1000_NS8cuda_cub10__tabulate7functorINS7_6detail15normal_iteratorINS7_10device_ptrIiEEEENS7_6system6detail7generic6detail22compute_sequence_valueIivEElEEEEvT0_T1_)
        .other          _ZN3cub18CUB_300001_SM_10006detail8for_each13static_kernelINS2_12policy_hub_t12policy_500_tElN6thrust24THRUST_300001_SM_1000_NS8cuda_cub10__tabulate7functorINS7_6detail15normal_iteratorINS7_10device_ptrIiEEEENS7_6system6detail7generic6detail22compute_sequence_valueIivEElEEEEvT0_T1_,@"STO_CUDA_ENTRY STV_DEFAULT"
_ZN3cub18CUB_300001_SM_10006detail8for_each13static_kernelINS2_12policy_hub_t12policy_500_tElN6thrust24THRUST_300001_SM_1000_NS8cuda_cub10__tabulate7functorINS7_6detail15normal_iteratorINS7_10device_ptrIiEEEENS7_6system6detail7generic6detail22compute_sequence_valueIivEElEEEEvT0_T1_:
.text._ZN3cub18CUB_300001_SM_10006detail8for_each13static_kernelINS2_12policy_hub_t12policy_500_tElN6thrust24THRUST_300001_SM_1000_NS8cuda_cub10__tabulate7functorINS7_6detail15normal_iteratorINS7_10device_ptrIiEEEENS7_6system6detail7generic6detail22compute_sequence_valueIivEElEEEEvT0_T1_:
[----:B------:R-:W-:Y:S08]  /*0000*/  LDC R1, c[0x0][0x37c] ;  /* 0x0000df00ff017b82 */ /* 0x000ff00000000800 */
[----:B------:R-:W0:Y:S01]  /*0010*/  S2UR UR4, SR_CTAID.X ;  /* 0x00000000000479c3 */ /* 0x000e220000002500 */
[----:B------:R-:W1:Y:S01]  /*0020*/  LDCU.64 UR6, c[0x0][0x380] ;  /* 0x00007000ff0677ac */ /* 0x000e620008000a00 */
[----:B------:R-:W2:Y:S01]  /*0030*/  LDCU.64 UR8, c[0x0][0x358] ;  /* 0x00006b00ff0877ac */ /* 0x000ea20008000a00 */
[----:B0-----:R-:W-:-:S04]  /*0040*/  UIMAD.WIDE.U32 UR4, UR4, 0x200, URZ ;  /* 0x00000200040478a5 */ /* 0x001fc8000f8e00ff */
[----:B-1----:R-:W-:-:S04]  /*0050*/  UIADD3 UR6, UP0, UPT, -UR4, UR6, URZ ;  /* 0x0000000604067290 */ /* 0x002fc8000ff1e1ff */
[----:B------:R-:W-:Y:S02]  /*0060*/  UIADD3.X UR7, UPT, UPT, ~UR5, UR7, URZ, UP0, !UPT ;  /* 0x0000000705077290 */ /* 0x000fe400087fe5ff */
[----:B------:R-:W-:-:S04]  /*0070*/  UISETP.GE.U32.AND UP0, UPT, UR6, 0x200, UPT ;  /* 0x000002000600788c */ /* 0x000fc8000bf06070 */
[----:B------:R-:W-:-:S09]  /*0080*/  UISETP.GE.AND.EX UP0, UPT, UR7, URZ, UPT, UP0 ;  /* 0x000000ff0700728c */ /* 0x000fd2000bf06300 */
[----:B--2---:R-:W-:Y:S05]  /*0090*/  BRA.U !UP0, `(.L_x_44) ;  /* 0x0000000108347547 */ /* 0x004fea000b800000 */
[----:B------:R-:W0:Y:S01]  /*00a0*/  S2R R0, SR_TID.X ;  /* 0x0000000000007919 */ /* 0x000e220000002100 */
[----:B------:R-:W1:Y:S01]  /*00b0*/  LDC.64 R6, c[0x0][0x390] ;  /* 0x0000e400ff067b82 */ /* 0x000e620000000a00 */
[----:B------:R-:W2:Y:S01]  /*00c0*/  LDCU.64 UR10, c[0x0][0x388] ;  /* 0x00007100ff0a77ac */ /* 0x000ea20008000a00 */
[----:B0-----:R-:W-:-:S05]  /*00d0*/  IADD3 R5, P0, PT, R0, UR4, RZ ;  /* 0x0000000400057c10 */ /* 0x001fca000ff1e0ff */
[----:B------:R-:W-:Y:S01]  /*00e0*/  IMAD.X R4, RZ, RZ, UR5, P0 ;  /* 0x00000005ff047e24 */ /* 0x000fe200080e06ff */
[C---:B--2---:R-:W-:Y:S01]  /*00f0*/  LEA R2, P0, R5.reuse, UR10, 0x2 ;  /* 0x0000000a05027c11 */ /* 0x044fe2000f8010ff */
[----:B------:R-:W-:-:S03]  /*0100*/  VIADD R0, R5, 0x100 ;  /* 0x0000010005007836 */ /* 0x000fc60000000000 */
[C---:B------:R-:W-:Y:S01]  /*0110*/  LEA.HI.X R3, R5.reuse, UR11, R4, 0x2, P0 ;  /* 0x0000000b05037c11 */ /* 0x040fe200080f1404 */
[-CC-:B-1----:R-:W-:Y:S02]  /*0120*/  IMAD R5, R5, R7.reuse, R6.reuse ;  /* 0x0000000705057224 */ /* 0x182fe400078e0206 */
[----:B------:R-:W-:-:S03]  /*0130*/  IMAD R7, R0, R7, R6 ;  /* 0x0000000700077224 */ /* 0x000fc600078e0206 */
[----:B------:R-:W-:Y:S04]  /*0140*/  STG.E desc[UR8][R2.64], R5 ;  /* 0x0000000502007986 */ /* 0x000fe8000c101908 */
[----:B------:R-:W-:Y:S01]  /*0150*/  STG.E desc[UR8][R2.64+0x400], R7 ;  /* 0x0004000702007986 */ /* 0x000fe2000c101908 */
[----:B------:R-:W-:Y:S05]  /*0160*/  EXIT ;  /* 0x000000000000794d */ /* 0x000fea0003800000 */
.L_x_44:
[----:B------:R-:W0:Y:S01]  /*0170*/  S2R R2, SR_TID.X ;  /* 0x0000000000027919 */ /* 0x000e220000002100 */
[----:B------:R-:W-:Y:S01]  /*0180*/  USHF.R.S32.HI UR7, URZ, 0x1f, UR6 ;  /* 0x0000001fff077899 */ /* 0x000fe20008011406 */
[----:B------:R-:W-:Y:S05]  /*0190*/  BSSY.RECONVERGENT B0, `(.L_x_45) ;  /* 0x0000011000007945 */ /* 0x000fea0003800200 */
[----:B------:R-:W-:Y:S02]  /*01a0*/  IMAD.U32 R3, RZ, RZ, UR7 ;  /* 0x00000007ff037e24 */ /* 0x000fe4000f8e00ff */
[----:B------:R-:W-:Y:S01]  /*01b0*/  IMAD.U32 R4, RZ, RZ, UR7 ;  /* 0x00000007ff047e24 */ /* 0x000fe2000f8e00ff */
[C---:B0-----:R-:W-:Y:S01]  /*01c0*/  ISETP.LT.U32.AND P0, PT, R2.reuse, UR6, PT ;  /* 0x0000000602007c0c */ /* 0x041fe2000bf01070 */
[----:B------:R-:W-:-:S03]  /*01d0*/  VIADD R0, R2, 0x100 ;  /* 0x0000010002007836 */ /* 0x000fc60000000000 */
[----:B------:R-:W-:Y:S02]  /*01e0*/  ISETP.GT.AND.EX P0, PT, R3, RZ, PT, P0 ;  /* 0x000000ff0300720c */ /* 0x000fe40003f04300 */
[----:B------:R-:W-:-:S04]  /*01f0*/  ISETP.LT.U32.AND P1, PT, R0, UR6, PT ;  /* 0x0000000600007c0c */ /* 0x000fc8000bf21070 */
[----:B------:R-:W-:-:S07]  /*0200*/  ISETP.GT.AND.EX P1, PT, R4, RZ, PT, P1 ;  /* 0x000000ff0400720c */ /* 0x000fce0003f24310 */
[----:B------:R-:W-:Y:S06]  /*0210*/  @!P0 BRA `(.L_x_46) ;  /* 0x0000000000208947 */ /* 0x000fec0003800000 */
[----:B------:R-:W0:Y:S01]  /*0220*/  LDC.64 R6, c[0x0][0x390] ;  /* 0x0000e400ff067b82 */ /* 0x000e220000000a00 */
[----:B------:R-:W1:Y:S01]  /*0230*/  LDCU.64 UR10, c[0x0][0x388] ;  /* 0x00007100ff0a77ac */ /* 0x000e620008000a00 */
[----:B------:R-:W-:-:S05]  /*0240*/  IADD3 R4, P0, PT, R2, UR4, RZ ;  /* 0x0000000402047c10 */ /* 0x000fca000ff1e0ff */
[----:B------:R-:W-:Y:S01]  /*0250*/  IMAD.X R3, RZ, RZ, UR5, P0 ;  /* 0x00000005ff037e24 */ /* 0x000fe200080e06ff */
[----:B-1----:R-:W-:-:S04]  /*0260*/  LEA R2, P0, R4, UR10, 0x2 ;  /* 0x0000000a04027c11 */ /* 0x002fc8000f8010ff */
[C---:B------:R-:W-:Y:S01]  /*0270*/  LEA.HI.X R3, R4.reuse, UR11, R3, 0x2, P0 ;  /* 0x0000000b04037c11 */ /* 0x040fe200080f1403 */
[----:B0-----:R-:W-:-:S05]  /*0280*/  IMAD R7, R4, R7, R6 ;  /* 0x0000000704077224 */ /* 0x001fca00078e0206 */
[----:B------:R0:W-:Y:S03]  /*0290*/  STG.E desc[UR8][R2.64], R7 ;  /* 0x0000000702007986 */ /* 0x0001e6000c101908 */
.L_x_46:
[----:B------:R-:W-:Y:S05]  /*02a0*/  BSYNC.RECONVERGENT B0 ;  /* 0x0000000000007941 */ /* 0x000fea0003800200 */
.L_x_45:
[----:B------:R-:W-:Y:S05]  /*02b0*/  @!P1 EXIT ;  /* 0x000000000000994d */ /* 0x000fea0003800000 */
[----:B------:R-:W1:Y:S01]  /*02c0*/  LDC.64 R4, c[0x0][0x390] ;  /* 0x0000e400ff047b82 */ /* 0x000e620000000a00 */
[----:B------:R-:W2:Y:S01]  /*02d0*/  LDCU.64 UR6, c[0x0][0x388] ;  /* 0x00007100ff0677ac */ /* 0x000ea20008000a00 */
[----:B------:R-:W-:-:S05]  /*02e0*/  IADD3 R0, P0, PT, R0, UR4, RZ ;  /* 0x0000000400007c10 */ /* 0x000fca000ff1e0ff */
[----:B0-----:R-:W-:Y:S01]  /*02f0*/  IMAD.X R3, RZ, RZ, UR5, P0 ;  /* 0x00000005ff037e24 */ /* 0x001fe200080e06ff */
[----:B--2---:R-:W-:-:S04]  /*0300*/  LEA R2, P0, R0, UR6, 0x2 ;  /* 0x0000000600027c11 */ /* 0x004fc8000f8010ff */
[C---:B------:R-:W-:Y:S01]  /*0310*/  LEA.HI.X R3, R0.reuse, UR7, R3, 0x2, P0 ;  /* 0x0000000700037c11 */ /* 0x040fe200080f1403 */
[----:B-1----:R-:W-:-:S05]  /*0320*/  IMAD R5, R0, R5, R4 ;  /* 0x0000000500057224 */ /* 0x002fca00078e0204 */
[----:B------:R-:W-:Y:S01]  /*0330*/  STG.E desc[UR8][R2.64], R5 ;  /* 0x0000000502007986 */ /* 0x000fe2000c101908 */
[----:B------:R-:W-:Y:S05]  /*0340*/  EXIT ;  /* 0x000000000000794d */ /* 0x000fea0003800000 */
.L_x_47:
        /* <DEDUP_REMOVED lines=11> */
.L_x_53:


//--------------------- .text._ZN3cub18CUB_300001_SM_10006detail8for_each13static_kernelINS2_12policy_hub_t12policy_500_tEmN6thrust24THRUST_300001_SM_1000_NS8cuda_cub20__uninitialized_fill7functorINS7_10device_ptrIiEEiEEEEvT0_T1_ --------------------------
	.section	.text._ZN3cub18CUB_300001_SM_10006detail8for_each13static_kernelINS2_12policy_hub_t12policy_500_tEmN6thrust24THRUST_300001_SM_1000_NS8cuda_cub20__uninitialized_fill7functorINS7_10device_ptrIiEEiEEEEvT0_T1_,"ax",@progbits
	.align	128
        .global         _ZN3cub18CUB_300001_SM_10006detail8for_each13static_kernelINS2_12policy_hub_t12policy_500_tEmN6thrust24THRUST_300001_SM_1000_NS8cuda_cub20__uninitialized_fill7functorINS7_10device_ptrIiEEiEEEEvT0_T1_
        .type           _ZN3cub18CUB_300001_SM_10006detail8for_each13static_kernelINS2_12policy_hub_t12policy_500_tEmN6thrust24THRUST_300001_SM_1000_NS8cuda_cub20__uninitialized_fill7functorINS7_10device_ptrIiEEiEEEEvT0_T1_,@function
        .size           _ZN3cub18CUB_300001_SM_10006detail8for_each13static_kernelINS2_12policy_hub_t12policy_500_tEmN6thrust24THRUST_300001_SM_1000_NS8cuda_cub20__uninitialized_fill7functorINS7_10device_ptrIiEEiEEEEvT0_T1_,(.L_x_54 - _ZN3cub18CUB_300001_SM_10006detail8for_each13static_kernelINS2_12policy_hub_t12policy_500_tEmN6thrust24THRUST_300001_SM_1000_NS8cuda_cub20__uninitialized_fill7functorINS7_10device_ptrIiEEiEEEEvT0_T1_)
        .other          _ZN3cub18CUB_300001_SM_10006detail8for_each13static_kernelINS2_12policy_hub_t12policy_500_tEmN6thrust24THRUST_300001_SM_1000_NS8cuda_cub20__uninitialized_fill7functorINS7_10device_ptrIiEEiEEEEvT0_T1_,@"STO_CUDA_ENTRY STV_DEFAULT"
_ZN3cub18CUB_300001_SM_10006detail8for_each13static_kernelINS2_12policy_hub_t12policy_500_tEmN6thrust24THRUST_300001_SM_1000_NS8cuda_cub20__uninitialized_fill7functorINS7_10device_ptrIiEEiEEEEvT0_T1_:
.text._ZN3cub18CUB_300001_SM_10006detail8for_each13static_kernelINS2_12policy_hub_t12policy_500_tEmN6thrust24THRUST_300001_SM_1000_NS8cuda_cub20__uninitialized_fill7functorINS7_10device_ptrIiEEiEEEEvT0_T1_:
        /* <DEDUP_REMOVED lines=8> */
[----:B------:R-:W-:-:S09]  /*0080*/  UISETP.GE.U32.AND.EX UP0, UPT, UR7, URZ, UPT, UP0 ;  /* 0x000000ff0700728c */ /* 0x000fd2000bf06100 */
[----:B--2---:R-:W-:Y:S05]  /*0090*/  BRA.U !UP0, `(.L_x_48) ;  /* 0x0000000108287547 */ /* 0x004fea000b800000 */
[----:B------:R-:W0:Y:S01]  /*00a0*/  S2R R0, SR_TID.X ;  /* 0x0000000000007919 */ /* 0x000e220000002100 */
[----:B------:R-:W1:Y:S01]  /*00b0*/  LDCU.64 UR6, c[0x0][0x388] ;  /* 0x00007100ff0677ac */ /* 0x000e620008000a00 */
[----:B------:R-:W2:Y:S01]  /*00c0*/  LDC R5, c[0x0][0x390] ;  /* 0x0000e400ff057b82 */ /* 0x000ea20000000800 */
[----:B0-----:R-:W-:-:S05]  /*00d0*/  IADD3 R0, P0, PT, R0, UR4, RZ ;  /* 0x0000000400007c10 */ /* 0x001fca000ff1e0ff */
[----:B------:R-:W-:Y:S01]  /*00e0*/  IMAD.X R3, RZ, RZ, UR5, P0 ;  /* 0x00000005ff037e24 */ /* 0x000fe200080e06ff */
[----:B-1----:R-:W-:-:S04]  /*00f0*/  LEA R2, P0, R0, UR6, 0x2 ;  /* 0x0000000600027c11 */ /* 0x002fc8000f8010ff */
[----:B------:R-:W-:-:S05]  /*0100*/  LEA.HI.X R3, R0, UR7, R3, 0x2, P0 ;  /* 0x0000000700037c11 */ /* 0x000fca00080f1403 */
[----:B--2---:R-:W-:Y:S04]  /*0110*/  STG.E desc[UR8][R2.64], R5 ;  /* 0x0000000502007986 */ /* 0x004fe8000c101908 */
[----:B------:R-:W-:Y:S01]  /*0120*/  STG.E desc[UR8][R2.64+0x400], R5 ;  /* 0x0004000502007986 */ /* 0x000fe2000c101908 */
[----:B------:R-:W-:Y:S05]  /*0130*/  EXIT ;  /* 0x000000000000794d */ /* 0x000fea0003800000 */
.L_x_48:
[----:B------:R-:W0:Y:S01]  /*0140*/  S2R R0, SR_TID.X ;  /* 0x0000000000007919 */ /* 0x000e220000002100 */
[----:B------:R-:W-:Y:S01]  /*0150*/  IMAD.U32 R2, RZ, RZ, UR7 ;  /* 0x00000007ff027e24 */ /* 0x000fe2000f8e00ff */
[----:B------:R-:W1:Y:S01]  /*0160*/  LDCU.64 UR10, c[0x0][0x388] ;  /* 0x00007100ff0a77ac */ /* 0x000e620008000a00 */
[----:B------:R-:W-:Y:S01]  /*0170*/  IMAD.U32 R4, RZ, RZ, UR7 ;  /* 0x00000007ff047e24 */ /* 0x000fe2000f8e00ff */
[----:B0-----:R-:W-:-:S04]  /*0180*/  ISETP.LT.U32.AND P0, PT, R0, UR6, PT ;  /* 0x0000000600007c0c */ /* 0x001fc8000bf01070 */
[----:B------:R-:W-:Y:S01]  /*0190*/  ISETP.GT.U32.AND.EX P0, PT, R2, RZ, PT, P0 ;  /* 0x000000ff0200720c */ /* 0x000fe20003f04100 */
[C---:B------:R-:W-:Y:S01]  /*01a0*/  VIADD R2, R0.reuse, 0x100 ;  /* 0x0000010000027836 */ /* 0x040fe20000000000 */
[----:B------:R-:W-:-:S04]  /*01b0*/  IADD3 R0, P2, PT, R0, UR4, RZ ;  /* 0x0000000400007c10 */ /* 0x000fc8000ff5e0ff */
[----:B------:R-:W-:Y:S01]  /*01c0*/  ISETP.LT.U32.AND P1, PT, R2, UR6, PT ;  /* 0x0000000602007c0c */ /* 0x000fe2000bf21070 */
[----:B------:R-:W-:Y:S01]  /*01d0*/  IMAD.X R3, RZ, RZ, UR5, P2 ;  /* 0x00000005ff037e24 */ /* 0x000fe200090e06ff */
[----:B-1----:R-:W-:Y:S02]  /*01e0*/  LEA R2, P2, R0, UR10, 0x2 ;  /* 0x0000000a00027c11 */ /* 0x002fe4000f8410ff */
[----:B------:R-:W-:Y:S02]  /*01f0*/  ISETP.GT.U32.AND.EX P1, PT, R4, RZ, PT, P1 ;  /* 0x000000ff0400720c */ /* 0x000fe40003f24110 */
[----:B------:R-:W-:Y:S01]  /*0200*/  LEA.HI.X R3, R0, UR11, R3, 0x2, P2 ;  /* 0x0000000b00037c11 */ /* 0x000fe200090f1403 */
[----:B------:R-:W0:Y:S04]  /*0210*/  @P0 LDC R5, c[0x0][0x390] ;  /* 0x0000e400ff050b82 */ /* 0x000e280000000800 */
[----:B0-----:R0:W-:Y:S06]  /*0220*/  @P0 STG.E desc[UR8][R2.64], R5 ;  /* 0x0000000502000986 */ /* 0x0011ec000c101908 */
[----:B------:R-:W-:Y:S05]  /*0230*/  @!P1 EXIT ;  /* 0x000000000000994d */ /* 0x000fea0003800000 */
[----:B0-----:R-:W0:Y:S02]  /*0240*/  LDC R5, c[0x0][0x390] ;  /* 0x0000e400ff057b82 */ /* 0x001e240000000800 */
[----:B0-----:R-:W-:Y:S01]  /*0250*/  STG.E desc[UR8][R2.64+0x400], R5 ;  /* 0x0004000502007986 */ /* 0x001fe2000c101908 */
[----:B------:R-:W-:Y:S05]  /*0260*/  EXIT ;  /* 0x000000000000794d */ /* 0x000fea0003800000 */
.L_x_49:
        /* <DEDUP_REMOVED lines=9> */
.L_x_54:


//--------------------- .text._ZN3cub18CUB_300001_SM_10006detail11EmptyKernelIvEEvv --------------------------
	.section	.text._ZN3cub18CUB_300001_SM_10006detail11EmptyKernelIvEEvv,"ax",@progbits
	.align	128
        .global         _ZN3cub18CUB_300001_SM_10006detail11EmptyKernelIvEEvv
        .type           _ZN3cub18CUB_300001_SM_10006detail11EmptyKernelIvEEvv,@function
        .size           _ZN3cub18CUB_300001_SM_10006detail11EmptyKernelIvEEvv,(.L_x_55 - _ZN3cub18CUB_300001_SM_10006detail11EmptyKernelIvEEvv)
        .other          _ZN3cub18CUB_300001_SM_10006detail11EmptyKernelIvEEvv,@"STO_CUDA_ENTRY STV_DEFAULT"
_ZN3cub18CUB_300001_SM_10006detail11EmptyKernelIvEEvv:
.text._ZN3cub18CUB_300001_SM_10006detail11EmptyKernelIvEEvv:
[----:B------:R-:W-:Y:S01]  /*0000*/  LDC R1, c[0x0][0x37c] ;  /* 0x0000df00ff017b82 */ /* 0x000fe20000000800 */
[----:B------:R-:W-:Y:S05]  /*0010*/  EXIT ;  /* 0x000000000000794d */ /* 0x000fea0003800000 */
.L_x_50:
        /* <DEDUP_REMOVED lines=14> */
.L_x_55:


//--------------------- .nv.shared.reserved.0     --------------------------
	.section	.nv.shared.reserved.0,"aw",@nobits
	.weak		__nv_reservedSMEM_offset_0_alias
	.size		__nv_reservedSMEM_offset_0_alias, 0, 64
	.other		__nv_reservedSMEM_offset_0_alias,@"STO_CUDA_RESERVED_SHARED STV_DEFAULT"
__nv_reservedSMEM_offset_0_alias:
	.zero		0
	.zero		64


//--------------------- .nv.global                --------------------------
	.section	.nv.global,"aw",@nobits
.nv.global:
	.type		_ZN34_INTERNAL_cf377c60_4_k_cu_a0d8a2156thrust24THRUST_300001_SM_1000_NS3seqE,@object
	.size		_ZN34_INTERNAL_cf377c60_4_k_cu_a0d8a2156thrust24THRUST_300001_SM_1000_NS3seqE,(_ZN34_INTERNAL_cf377c60_4_k_cu_a0d8a2154cuda3std3__48in_placeE - _ZN34_INTERNAL_cf377c60_4_k_cu_a0d8a2156thrust24THRUST_300001_SM_1000_NS3seqE)
_ZN34_INTERNAL_cf377c60_4_k_cu_a0d8a2156thrust24THRUST_300001_SM_1000_NS3seqE:
	.zero		1
	.type		_ZN34_INTERNAL_cf377c60_4_k_cu_a0d8a2154cuda3std3__48in_placeE,@object
	.size		_ZN34_INTERNAL_cf377c60_4_k_cu_a0d8a2154cuda3std3__48in_placeE,(_ZN34_INTERNAL_cf377c60_4_k_cu_a0d8a2154cuda3std6ranges3__45__cpo4sizeE - _ZN34_INTERNAL_cf377c60_4_k_cu_a0d8a2154cuda3std3__48in_placeE)
_ZN34_INTERNAL_cf377c60_4_k_cu_a0d8a2154cuda3std3__48in_placeE:
	.zero		1
	.type		_ZN34_INTERNAL_cf377c60_4_k_cu_a0d8a2154cuda3std6ranges3__45__cpo4sizeE,@object
	.size		_ZN34_INTERNAL_cf377c60_4_k_cu_a0d8a2154cuda3std6ranges3__45__cpo4sizeE,(_ZN34_INTERNAL_cf377c60_4_k_cu_a0d8a2156thrust24THRUST_300001_SM_1000_NS12placeholders2_3E - _ZN34_INTERNAL_cf377c60_4_k_cu_a0d8a2154cuda3std6ranges3__45__cpo4sizeE)
_ZN34_INTERNAL_cf377c60_4_k_cu_a0d8a2154cuda3std6ranges3__45__cpo4sizeE:
	.zero		1
	.type		_ZN34_INTERNAL_cf377c60_4_k_cu_a0d8a2156thrust24THRUST_300001_SM_1000_NS12placeholders2_3E,@object
	.size		_ZN34_INTERNAL_cf377c60_4_k_cu_a0d8a2156thrust24THRUST_300001_SM_1000_NS12placeholders2_3E,(_ZN34_INTERNAL_cf377c60_4_k_cu_a0d8a2154cuda3std3__45__cpo6cbeginE - _ZN34_INTERNAL_cf377c60_4_k_cu_a0d8a2156thrust24THRUST_300001_SM_1000_NS12placeholders2_3E)
_ZN34_INTERNAL_cf377c60_4_k_cu_a0d8a2156thrust24THRUST_300001_SM_1000_NS12placeholders2_3E:
	.zero		1
	.type		_ZN34_INTERNAL_cf377c60_4_k_cu_a0d8a2154cuda3std3__45__cpo6cbeginE,@object
	.size		_ZN34_INTERNAL_cf377c60_4_k_cu_a0d8a2154cuda3std3__45__cpo6cbeginE,(_ZN34_INTERNAL_cf377c60_4_k_cu_a0d8a2154cuda3std6ranges3__45__cpo6cbeginE - _ZN34_INTERNAL_cf377c60_4_k_cu_a0d8a2154cuda3std3__45__cpo6cbeginE)
_ZN34_INTERNAL_cf377c60_4_k_cu_a0d8a2154cuda3std3__45__cpo6cbeginE:
	.zero		1
	.type		_ZN34_INTERNAL_cf377c60_4_k_cu_a0d8a2154cuda3std6ranges3__45__cpo6cbeginE,@object
	.size		_ZN34_INTERNAL_cf377c60_4_k_cu_a0d8a2154cuda3std6ranges3__45__cpo6cbeginE,(_ZN34_INTERNAL_cf377c60_4_k_cu_a0d8a2156thrust24THRUST_300001_SM_1000_NS12placeholders2_7E - _ZN34_INTERNAL_cf377c60_4_k_cu_a0d8a2154cuda3std6ranges3__45__cpo6cbeginE)
_ZN34_INTERNAL_cf377c60_4_k_cu_a0d8a2154cuda3std6ranges3__45__cpo6cbeginE:
	.zero		1
	.type		_ZN34_INTERNAL_cf377c60_4_k_cu_a0d8a2156thrust24THRUST_300001_SM_1000_NS12placeholders2_7E,@object
	.size		_ZN34_INTERNAL_cf377c60_4_k_cu_a0d8a2156thrust24THRUST_300001_SM_1000_NS12placeholders2_7E,(_ZN34_INTERNAL_cf377c60_4_k_cu_a0d8a2154cuda3std3__45__cpo7crbeginE - _ZN34_INTERNAL_cf377c60_4_k_cu_a0d8a2156thrust24THRUST_300001_SM_1000_NS12placeholders2_7E)
_ZN34_INTERNAL_cf377c60_4_k_cu_a0d8a2156thrust24THRUST_300001_SM_1000_NS12placeholders2_7E:
	.zero		1
	.type		_ZN34_INTERNAL_cf377c60_4_k_cu_a0d8a2154cuda3std3__45__cpo7crbeginE,@object
	.size		_ZN34_INTERNAL_cf377c60_4_k_cu_a0d8a2154cuda3std3__45__cpo7crbeginE,(_ZN34_INTERNAL_cf377c60_4_k_cu_a0d8a2154cuda3std6ranges3__45__cpo4nextE - _ZN34_INTERNAL_cf377c60_4_k_cu_a0d8a2154cuda3std3__45__cpo7crbeginE)
_ZN34_INTERNAL_cf377c60_4_k_cu_a0d8a2154cuda3std3__45__cpo7crbeginE:
	.zero		1
	.type		_ZN34_INTERNAL_cf377c60_4_k_cu_a0d8a2154cuda3std6ranges3__45__cpo4nextE,@object
	.size		_ZN34_INTERNAL_cf377c60_4_k_cu_a0d8a2154cuda3std6ranges3__45__cpo4nextE,(_ZN34_INTERNAL_cf377c60_4_k_cu_a0d8a2154cuda3std6ranges3__45__cpo4swapE - _ZN34_INTERNAL_cf377c60_4_k_cu_a0d8a2154cuda3std6ranges3__45__cpo4nextE)
_ZN34_INTERNAL_cf377c60_4_k_cu_a0d8a2154cuda3std6ranges3__45__cpo4nextE:
	.zero		1
	.type		_ZN34_INTERNAL_cf377c60_4_k_cu_a0d8a2154cuda3std6ranges3__45__cpo4swapE,@object
	.size		_ZN34_INTERNAL_cf377c60_4_k_cu_a0d8a2154cuda3std6ranges3__45__cpo4swapE,(_ZN34_INTERNAL_cf377c60_4_k_cu_a0d8a2156thrust24THRUST_300001_SM_1000_NS8cuda_cub10par_nosyncE - _ZN34_INTERNAL_cf377c60_4_k_cu_a0d8a2154cuda3std6ranges3__45__cpo4swapE)
_ZN34_INTERNAL_cf377c60_4_k_cu_a0d8a2154cuda3std6ranges3__45__cpo4swapE:
	.zero		1
	.type		_ZN34_INTERNAL_cf377c60_4_k_cu_a0d8a2156thrust24THRUST_300001_SM_1000_NS8cuda_cub10par_nosyncE,@object
	.size		_ZN34_INTERNAL_cf377c60_4_k_cu_a0d8a2156thrust24THRUST_300001_SM_1000_NS8cuda_cub10par_nosyncE,(_ZN34_INTERNAL_cf377c60_4_k_cu_a0d8a2156thrust24THRUST_300001_SM_1000_NS12placeholders2_9E - _ZN34_INTERNAL_cf377c60_4_k_cu_a0d8a2156thrust24THRUST_300001_SM_1000_NS8cuda_cub10par_nosyncE)
_ZN34_INTERNAL_cf377c60_4_k_cu_a0d8a2156thrust24THRUST_300001_SM_1000_NS8cuda_cub10par_nosyncE:
	.zero		1
	.type		_ZN34_INTERNAL_cf377c60_4_k_cu_a0d8a2156thrust24THRUST_300001_SM_1000_NS12placeholders2_9E,@object
	.size		_ZN34_INTERNAL_cf377c60_4_k_cu_a0d8a2156thrust24THRUST_300001_SM_1000_NS12placeholders2_9E,(_ZN34_INTERNAL_cf377c60_4_k_cu_a0d8a2154cuda3std3__436_GLOBAL__N__cf377c60_4_k_cu_a0d8a2156ignoreE - _ZN34_INTERNAL_cf377c60_4_k_cu_a0d8a2156thrust24THRUST_300001_SM_1000_NS12placeholders2_9E)
_ZN34_INTERNAL_cf377c60_4_k_cu_a0d8a2156thrust24THRUST_300001_SM_1000_NS12placeholders2_9E:
	.zero		1
	.type		_ZN34_INTERNAL_cf377c60_4_k_cu_a0d8a2154cuda3std3__436_GLOBAL__N__cf377c60_4_k_cu_a0d8a2156ignoreE,@object
	.size		_ZN34_INTERNAL_cf377c60_4_k_cu_a0d8a2154cuda3std3__436_GLOBAL__N__cf377c60_4_k_cu_a0d8a2156ignoreE,(_ZN34_INTERNAL_cf377c60_4_k_cu_a0d8a2154cuda3std6ranges3__45__cpo4dataE - _ZN34_INTERNAL_cf377c60_4_k_cu_a0d8a2154cuda3std3__436_GLOBAL__N__cf377c60_4_k_cu_a0d8a2156ignoreE)
_ZN34_INTERNAL_cf377c60_4_k_cu_a0d8a2154cuda3std3__436_GLOBAL__N__cf377c60_4_k_cu_a0d8a2156ignoreE:
	.zero		1
	.type		_ZN34_INTERNAL_cf377c60_4_k_cu_a0d8a2154cuda3std6ranges3__45__cpo4dataE,@object
	.size		_ZN34_INTERNAL_cf377c60_4_k_cu_a0d8a2154cuda3std6ranges3__45__cpo4dataE,(_ZN34_INTERNAL_cf377c60_4_k_cu_a0d8a2156thrust24THRUST_300001_SM_1000_NS12placeholders2_1E - _ZN34_INTERNAL_cf377c60_4_k_cu_a0d8a2154cuda3std6ranges3__45__cpo4dataE)
_ZN34_INTERNAL_cf377c60_4_k_cu_a0d8a2154cuda3std6ranges3__45__cpo4dataE:
	.zero		1
	.type		_ZN34_INTERNAL_cf377c60_4_k_cu_a0d8a2156thrust24THRUST_300001_SM_1000_NS12placeholders2_1E,@object
	.size		_ZN34_INTERNAL_cf377c60_4_k_cu_a0d8a2156thrust24THRUST_300001_SM_1000_NS12placeholders2_1E,(_ZN34_INTERNAL_cf377c60_4_k_cu_a0d8a2154cuda3std3__45__cpo5beginE - _ZN34_INTERNAL_cf377c60_4_k_cu_a0d8a2156thrust24THRUST_300001_SM_1000_NS12placeholders2_1E)
_ZN34_INTERNAL_cf377c60_4_k_cu_a0d8a2156thrust24THRUST_300001_SM_1000_NS12placeholders2_1E:
	.zero		1
	.type		_ZN34_INTERNAL_cf377c60_4_k_cu_a0d8a2154cuda3std3__45__cpo5beginE,@object
	.size		_ZN34_INTERNAL_cf377c60_4_k_cu_a0d8a2154cuda3std3__45__cpo5beginE,(_ZN34_INTERNAL_cf377c60_4_k_cu_a0d8a2154cuda3std6ranges3__45__cpo5beginE - _ZN34_INTERNAL_cf377c60_4_k_cu_a0d8a2154cuda3std3__45__cpo5beginE)
_ZN34_INTERNAL_cf377c60_4_k_cu_a0d8a2154cuda3std3__45__cpo5beginE:
	.zero		1
	.type		_ZN34_INTERNAL_cf377c60_4_k_cu_a0d8a2154cuda3std6ranges3__45__cpo5beginE,@object
	.size		_ZN34_INTERNAL_cf377c60_4_k_cu_a0d8a2154cuda3std6ranges3__45__cpo5beginE,(_ZN34_INTERNAL_cf377c60_4_k_cu_a0d8a2156thrust24THRUST_300001_SM_1000_NS12placeholders2_5E - _ZN34_INTERNAL_cf377c60_4_k_cu_a0d8a2154cuda3std6ranges3__45__cpo5beginE)
_ZN34_INTERNAL_cf377c60_4_k_cu_a0d8a2154cuda3std6ranges3__45__cpo5beginE:
	.zero		1
	.type		_ZN34_INTERNAL_cf377c60_4_k_cu_a0d8a2156thrust24THRUST_300001_SM_1000_NS12placeholders2_5E,@object
	.size		_ZN34_INTERNAL_cf377c60_4_k_cu_a0d8a2156thrust24THRUST_300001_SM_1000_NS12placeholders2_5E,(_ZN34_INTERNAL_cf377c60_4_k_cu_a0d8a2154cuda3std3__45__cpo6rbeginE - _ZN34_INTERNAL_cf377c60_4_k_cu_a0d8a2156thrust24THRUST_300001_SM_1000_NS12placeholders2_5E)
_ZN34_INTERNAL_cf377c60_4_k_cu_a0d8a2156thrust24THRUST_300001_SM_1000_NS12placeholders2_5E:
	.zero		1
	.type		_ZN34_INTERNAL_cf377c60_4_k_cu_a0d8a2154cuda3std3__45__cpo6rbeginE,@object
	.size		_ZN34_INTERNAL_cf377c60_4_k_cu_a0d8a2154cuda3std3__45__cpo6rbeginE,(_ZN34_INTERNAL_cf377c60_4_k_cu_a0d8a2154cuda3std6ranges3__45__cpo7advanceE - _ZN34_INTERNAL_cf377c60_4_k_cu_a0d8a2154cuda3std3__45__cpo6rbeginE)
_ZN34_INTERNAL_cf377c60_4_k_cu_a0d8a2154cuda3std3__45__cpo6rbeginE:
	.zero		1
	.type		_ZN34_INTERNAL_cf377c60_4_k_cu_a0d8a2154cuda3std6ranges3__45__cpo7advanceE,@object
	.size		_ZN34_INTERNAL_cf377c60_4_k_cu_a0d8a2154cuda3std6ranges3__45__cpo7advanceE,(_ZN34_INTERNAL_cf377c60_4_k_cu_a0d8a2154cuda3std3__47nulloptE - _ZN34_INTERNAL_cf377c60_4_k_cu_a0d8a2154cuda3std6ranges3__45__cpo7advanceE)
_ZN34_INTERNAL_cf377c60_4_k_cu_a0d8a2154cuda3std6ranges3__45__cpo7advanceE:
	.zero		1
	.type		_ZN34_INTERNAL_cf377c60_4_k_cu_a0d8a2154cuda3std3__47nulloptE,@object
	.size		_ZN34_INTERNAL_cf377c60_4_k_cu_a0d8a2154cuda3std3__47nulloptE,(_ZN34_INTERNAL_cf377c60_4_k_cu_a0d8a2154cuda3std6ranges3__45__cpo8distanceE - _ZN34_INTERNAL_cf377c60_4_k_cu_a0d8a2154cuda3std3__47nulloptE)
_ZN34_INTERNAL_cf377c60_4_k_cu_a0d8a2154cuda3std3__47nulloptE:
	.zero		1
	.type		_ZN34_INTERNAL_cf377c60_4_k_cu_a0d8a2154cuda3std6ranges3__45__cpo8distanceE,@object
	.size		_ZN34_INTERNAL_cf377c60_4_k_cu_a0d8a2154cuda3std6ranges3__45__cpo8distanceE,(_ZN34_INTERNAL_cf377c60_4_k_cu_a0d8a2156thrust24THRUST_300001_SM_1000_NS12placeholders3_10E - _ZN34_INTERNAL_cf377c60_4_k_cu_a0d8a2154cuda3std6ranges3__45__cpo8distanceE)
_ZN34_INTERNAL_cf377c60_4_k_cu_a0d8a2154cuda3std6ranges3__45__cpo8distanceE:
	.zero		1
	.type		_ZN34_INTERNAL_cf377c60_4_k_cu_a0d8a2156thrust24THRUST_300001_SM_1000_NS12placeholders3_10E,@object
	.size		_ZN34_INTERNAL_cf377c60_4_k_cu_a0d8a2156thrust24THRUST_300001_SM_1000_NS12placeholders3_10E,(_ZN34_INTERNAL_cf377c60_4_k_cu_a0d8a2154cuda3std3__419piecewise_constructE - _ZN34_INTERNAL_cf377c60_4_k_cu_a0d8a2156thrust24THRUST_300001_SM_1000_NS12placeholders3_10E)
_ZN34_INTERNAL_cf377c60_4_k_cu_a0d8a2156thrust24THRUST_300001_SM_1000_NS12placeholders3_10E:
	.zero		1
	.type		_ZN34_INTERNAL_cf377c60_4_k_cu_a0d8a2154cuda3std3__419piecewise_constructE,@object
	.size		_ZN34_INTERNAL_cf377c60_4_k_cu_a0d8a2154cuda3std3__419piecewise_constructE,(_ZN34_INTERNAL_cf377c60_4_k_cu_a0d8a2154cuda3std6ranges3__45__cpo5cdataE - _ZN34_INTERNAL_cf377c60_4_k_cu_a0d8a2154cuda3std3__419piecewise_constructE)
_ZN34_INTERNAL_cf377c60_4_k_cu_a0d8a2154cuda3std3__419piecewise_constructE:
	.zero		1
	.type		_ZN34_INTERNAL_cf377c60_4_k_cu_a0d8a2154cuda3std6ranges3__45__cpo5cdataE,@object
	.size		_ZN34_INTERNAL_cf377c60_4_k_cu_a0d8a2154cuda3std6ranges3__45__cpo5cdataE,(_ZN34_INTERNAL_cf377c60_4_k_cu_a0d8a2156thrust24THRUST_300001_SM_1000_NS12placeholders2_2E - _ZN34_INTERNAL_cf377c60_4_k_cu_a0d8a2154cuda3std6ranges3__45__cpo5cdataE)
_ZN34_INTERNAL_cf377c60_4_k_cu_a0d8a2154cuda3std6ranges3__45__cpo5cdataE:
	.zero		1
	.type		_ZN34_INTERNAL_cf377c60_4_k_cu_a0d8a2156thrust24THRUST_300001_SM_1000_NS12placeholders2_2E,@object
	.size		_ZN34_INTERNAL_cf377c60_4_k_cu_a0d8a2156thrust24THRUST_300001_SM_1000_NS12placeholders2_2E,(_ZN34_INTERNAL_cf377c60_4_k_cu_a0d8a2154cuda3std3__45__cpo3endE - _ZN34_INTERNAL_cf377c60_4_k_cu_a0d8a2156thrust24THRUST_300001_SM_1000_NS12placeholders2_2E)
_ZN34_INTERNAL_cf377c60_4_k_cu_a0d8a2156thrust24THRUST_300001_SM_1000_NS12placeholders2_2E:
	.zero		1
	.type		_ZN34_INTERNAL_cf377c60_4_k_cu_a0d8a2154cuda3std3__45__cpo3endE,@object
	.size		_ZN34_INTERNAL_cf377c60_4_k_cu_a0d8a2154cuda3std3__45__cpo3endE,(_ZN34_INTERNAL_cf377c60_4_k_cu_a0d8a2154cuda3std6ranges3__45__cpo3endE - _ZN34_INTERNAL_cf377c60_4_k_cu_a0d8a2154cuda3std3__45__cpo3endE)
_ZN34_INTERNAL_cf377c60_4_k_cu_a0d8a2154cuda3std3__45__cpo3endE:
	.zero		1
	.type		_ZN34_INTERNAL_cf377c60_4_k_cu_a0d8a2154cuda3std6ranges3__45__cpo3endE,@object
	.size		_ZN34_INTERNAL_cf377c60_4_k_cu_a0d8a2154cuda3std6ranges3__45__cpo3endE,(_ZN34_INTERNAL_cf377c60_4_k_cu_a0d8a2156thrust24THRUST_300001_SM_1000_NS12placeholders2_6E - _ZN34_INTERNAL_cf377c60_4_k_cu_a0d8a2154cuda3std6ranges3__45__cpo3endE)
_ZN34_INTERNAL_cf377c60_4_k_cu_a0d8a2154cuda3std6ranges3__45__cpo3endE:
	.zero		1
	.type		_ZN34_INTERNAL_cf377c60_4_k_cu_a0d8a2156thrust24THRUST_300001_SM_1000_NS12placeholders2_6E,@object
	.size		_ZN34_INTERNAL_cf377c60_4_k_cu_a0d8a2156thrust24THRUST_300001_SM_1000_NS12placeholders2_6E,(_ZN34_INTERNAL_cf377c60_4_k_cu_a0d8a2154cuda3std3__45__cpo4rendE - _ZN34_INTERNAL_cf377c60_4_k_cu_a0d8a2156thrust24THRUST_300001_SM_1000_NS12placeholders2_6E)
_ZN34_INTERNAL_cf377c60_4_k_cu_a0d8a2156thrust24THRUST_300001_SM_1000_NS12placeholders2_6E:
	.zero		1
	.type		_ZN34_INTERNAL_cf377c60_4_k_cu_a0d8a2154cuda3std3__45__cpo4rendE,@object
	.size		_ZN34_INTERNAL_cf377c60_4_k_cu_a0d8a2154cuda3std3__45__cpo4rendE,(_ZN34_INTERNAL_cf377c60_4_k_cu_a0d8a2154cuda3std6ranges3__45__cpo9iter_swapE - _ZN34_INTERNAL_cf377c60_4_k_cu_a0d8a2154cuda3std3__45__cpo4rendE)
_ZN34_INTERNAL_cf377c60_4_k_cu_a0d8a2154cuda3std3__45__cpo4rendE:
	.zero		1
	.type		_ZN34_INTERNAL_cf377c60_4_k_cu_a0d8a2154cuda3std6ranges3__45__cpo9iter_swapE,@object
	.size		_ZN34_INTERNAL_cf377c60_4_k_cu_a0d8a2154cuda3std6ranges3__45__cpo9iter_swapE,(_ZN34_INTERNAL_cf377c60_4_k_cu_a0d8a2154cuda3std3__48unexpectE - _ZN34_INTERNAL_cf377c60_4_k_cu_a0d8a2154cuda3std6ranges3__45__cpo9iter_swapE)
_ZN34_INTERNAL_cf377c60_4_k_cu_a0d8a2154cuda3std6ranges3__45__cpo9iter_swapE:
	.zero		1
	.type		_ZN34_INTERNAL_cf377c60_4_k_cu_a0d8a2154cuda3std3__48unexpectE,@object
	.size		_ZN34_INTERNAL_cf377c60_4_k_cu_a0d8a2154cuda3std3__48unexpectE,(_ZN34_INTERNAL_cf377c60_4_k_cu_a0d8a2156thrust24THRUST_300001_SM_1000_NS8cuda_cub3parE - _ZN34_INTERNAL_cf377c60_4_k_cu_a0d8a2154cuda3std3__48unexpectE)
_ZN34_INTERNAL_cf377c60_4_k_cu_a0d8a2154cuda3std3__48unexpectE:
	.zero		1
	.type		_ZN34_INTERNAL_cf377c60_4_k_cu_a0d8a2156thrust24THRUST_300001_SM_1000_NS8cuda_cub3parE,@object
	.size		_ZN34_INTERNAL_cf377c60_4_k_cu_a0d8a2156thrust24THRUST_300001_SM_1000_NS8cuda_cub3parE,(_ZN34_INTERNAL_cf377c60_4_k_cu_a0d8a2156thrust24THRUST_300001_SM_1000_NS12placeholders2_4E - _ZN34_INTERNAL_cf377c60_4_k_cu_a0d8a2156thrust24THRUST_300001_SM_1000_NS8cuda_cub3parE)
_ZN34_INTERNAL_cf377c60_4_k_cu_a0d8a2156thrust24THRUST_300001_SM_1000_NS8cuda_cub3parE:
	.zero		1
	.type		_ZN34_INTERNAL_cf377c60_4_k_cu_a0d8a2156thrust24THRUST_300001_SM_1000_NS12placeholders2_4E,@object
	.size		_ZN34_INTERNAL_cf377c60_4_k_cu_a0d8a2156thrust24THRUST_300001_SM_1000_NS12placeholders2_4E,(_ZN34_INTERNAL_cf377c60_4_k_cu_a0d8a2154cuda3std3__45__cpo4cendE - _ZN34_INTERNAL_cf377c60_4_k_cu_a0d8a2156thrust24THRUST_300001_SM_1000_NS12placeholders2_4E)
_ZN34_INTERNAL_cf377c60_4_k_cu_a0d8a2156thrust24THRUST_300001_SM_1000_NS12placeholders2_4E:
	.zero		1
	.type		_ZN34_INTERNAL_cf377c60_4_k_cu_a0d8a2154cuda3std3__45__cpo4cendE,@object
	.size		_ZN34_INTERNAL_cf377c60_4_k_cu_a0d8a2154cuda3std3__45__cpo4cendE,(_ZN34_INTERNAL_cf377c60_4_k_cu_a0d8a2154cuda3std6ranges3__45__cpo4cendE - _ZN34_INTERNAL_cf377c60_4_k_cu_a0d8a2154cuda3std3__45__cpo4cendE)
_ZN34_INTERNAL_cf377c60_4_k_cu_a0d8a2154cuda3std3__45__cpo4cendE:
	.zero		1
	.type		_ZN34_INTERNAL_cf377c60_4_k_cu_a0d8a2154cuda3std6ranges3__45__cpo4cendE,@object
	.size		_ZN34_INTERNAL_cf377c60_4_k_cu_a0d8a2154cuda3std6ranges3__45__cpo4cendE,(_ZN34_INTERNAL_cf377c60_4_k_cu_a0d8a2154cuda3std3__420unreachable_sentinelE - _ZN34_INTERNAL_cf377c60_4_k_cu_a0d8a2154cuda3std6ranges3__45__cpo4cendE)
_ZN34_INTERNAL_cf377c60_4_k_cu_a0d8a2154cuda3std6ranges3__45__cpo4cendE:
	.zero		1
	.type		_ZN34_INTERNAL_cf377c60_4_k_cu_a0d8a2154cuda3std3__420unreachable_sentinelE,@object
	.size		_ZN34_INTERNAL_cf377c60_4_k_cu_a0d8a2154cuda3std3__420unreachable_sentinelE,(_ZN34_INTERNAL_cf377c60_4_k_cu_a0d8a2154cuda3std6ranges3__45__cpo5ssizeE - _ZN34_INTERNAL_cf377c60_4_k_cu_a0d8a2154cuda3std3__420unreachable_sentinelE)
_ZN34_INTERNAL_cf377c60_4_k_cu_a0d8a2154cuda3std3__420unreachable_sentinelE:
	.zero		1
	.type		_ZN34_INTERNAL_cf377c60_4_k_cu_a0d8a2154cuda3std6ranges3__45__cpo5ssizeE,@object
	.size		_ZN34_INTERNAL_cf377c60_4_k_cu_a0d8a2154cuda3std6ranges3__45__cpo5ssizeE,(_ZN34_INTERNAL_cf377c60_4_k_cu_a0d8a2156thrust24THRUST_300001_SM_1000_NS12placeholders2_8E - _ZN34_INTERNAL_cf377c60_4_k_cu_a0d8a2154cuda3std6ranges3__45__cpo5ssizeE)
_ZN34_INTERNAL_cf377c60_4_k_cu_a0d8a2154cuda3std6ranges3__45__cpo5ssizeE:
	.zero		1
	.type		_ZN34_INTERNAL_cf377c60_4_k_cu_a0d8a2156thrust24THRUST_300001_SM_1000_NS12placeholders2_8E,@object
	.size		_ZN34_INTERNAL_cf377c60_4_k_cu_a0d8a2156thrust24THRUST_300001_SM_1000_NS12placeholders2_8E,(_ZN34_INTERNAL_cf377c60_4_k_cu_a0d8a2154cuda3std3__45__cpo5crendE - _ZN34_INTERNAL_cf377c60_4_k_cu_a0d8a2156thrust24THRUST_300001_SM_1000_NS12placeholders2_8E)
_ZN34_INTERNAL_cf377c60_4_k_cu_a0d8a2156thrust24THRUST_300001_SM_1000_NS12placeholders2_8E:
	.zero		1
	.type		_ZN34_INTERNAL_cf377c60_4_k_cu_a0d8a2154cuda3std3__45__cpo5crendE,@object
	.size		_ZN34_INTERNAL_cf377c60_4_k_cu_a0d8a2154cuda3std3__45__cpo5crendE,(_ZN34_INTERNAL_cf377c60_4_k_cu_a0d8a2154cuda3std6ranges3__45__cpo4prevE - _ZN34_INTERNAL_cf377c60_4_k_cu_a0d8a2154cuda3std3__45__cpo5crendE)
_ZN34_INTERNAL_cf377c60_4_k_cu_a0d8a2154cuda3std3__45__cpo5crendE:
	.zero		1
	.type		_ZN34_INTERNAL_cf377c60_4_k_cu_a0d8a2154cuda3std6ranges3__45__cpo4prevE,@object
	.size		_ZN34_INTERNAL_cf377c60_4_k_cu_a0d8a2154cuda3std6ranges3__45__cpo4prevE,(_ZN34_INTERNAL_cf377c60_4_k_cu_a0d8a2154cuda3std6ranges3__45__cpo9iter_moveE - _ZN34_INTERNAL_cf377c60_4_k_cu_a0d8a2154cuda3std6ranges3__45__cpo4prevE)
_ZN34_INTERNAL_cf377c60_4_k_cu_a0d8a2154cuda3std6ranges3__45__cpo4prevE:
	.zero		1
	.type		_ZN34_INTERNAL_cf377c60_4_k_cu_a0d8a2154cuda3std6ranges3__45__cpo9iter_moveE,@object
	.size		_ZN34_INTERNAL_cf377c60_4_k_cu_a0d8a2154cuda3std6ranges3__45__cpo9iter_moveE,(_ZN34_INTERNAL_cf377c60_4_k_cu_a0d8a2156thrust24THRUST_300001_SM_1000_NS6system6detail10sequential3seqE - _ZN34_INTERNAL_cf377c60_4_k_cu_a0d8a2154cuda3std6ranges3__45__cpo9iter_moveE)
_ZN34_INTERNAL_cf377c60_4_k_cu_a0d8a2154cuda3std6ranges3__45__cpo9iter_moveE:
	.zero		1
	.type		_ZN34_INTERNAL_cf377c60_4_k_cu_a0d8a2156thrust24THRUST_300001_SM_1000_NS6system6detail10sequential3seqE,@object
	.size		_ZN34_INTERNAL_cf377c60_4_k_cu_a0d8a2156thrust24THRUST_300001_SM_1000_NS6system6detail10sequential3seqE,(.L_31 - _ZN34_INTERNAL_cf377c60_4_k_cu_a0d8a2156thrust24THRUST_300001_SM_1000_NS6system6detail10sequential3seqE)
_ZN34_INTERNAL_cf377c60_4_k_cu_a0d8a2156thrust24THRUST_300001_SM_1000_NS6system6detail10sequential3seqE:
	.zero		1
.L_31:


//--------------------- .nv.constant0._ZN3cub18CUB_300001_SM_10006detail9transform16transform_kernelINS2_10policy_hubILb1EN4cuda3std3__45tupleIJN6thrust24THRUST_300001_SM_1000_NS6detail15normal_iteratorINSA_10device_ptrIiEEEEEEEE10policy1000El14double_functorSF_JPiEEEvT0_iT1_T2_DpNS2_10kernel_argIT3_EE --------------------------
	.section	.nv.constant0._ZN3cub18CUB_300001_SM_10006detail9transform16transform_kernelINS2_10policy_hubILb1EN4cuda3std3__45tupleIJN6thrust24THRUST_300001_SM_1000_NS6detail15normal_iteratorINSA_10device_ptrIiEEEEEEEE10policy1000El14double_functorSF_JPiEEEvT0_iT1_T2_DpNS2_10kernel_argIT3_EE,"a",@progbits
	.sectionflags	@""
	.align	4
.nv.constant0._ZN3cub18CUB_300001_SM_10006detail9transform16transform_kernelINS2_10policy_hubILb1EN4cuda3std3__45tupleIJN6thrust24THRUST_300001_SM_1000_NS6detail15normal_iteratorINSA_10device_ptrIiEEEEEEEE10policy1000El14double_functorSF_JPiEEEvT0_iT1_T2_DpNS2_10kernel_argIT3_EE:
	.zero		936


//--------------------- .nv.constant0._ZN3cub18CUB_300001_SM_10006detail9transform16transform_kernelINS2_10policy_hubILb1EN4cuda3std3__45tupleIJN6thrust24THRUST_300001_SM_1000_NS6detail15normal_iteratorINSA_10device_ptrIiEEEEEEEE10policy1000Ei14double_functorSF_JPiEEEvT0_iT1_T2_DpNS2_10kernel_argIT3_EE --------------------------
	.section	.nv.constant0._ZN3cub18CUB_300001_SM_10006detail9transform16transform_kernelINS2_10policy_hubILb1EN4cuda3std3__45tupleIJN6thrust24THRUST_300001_SM_1000_NS6detail15normal_iteratorINSA_10device_ptrIiEEEEEEEE10policy1000Ei14double_functorSF_JPiEEEvT0_iT1_T2_DpNS2_10kernel_argIT3_EE,"a",@progbits
	.sectionflags	@""
	.align	4
.nv.constant0._ZN3cub18CUB_300001_SM_10006detail9transform16transform_kernelINS2_10policy_hubILb1EN4cuda3std3__45tupleIJN6thrust24THRUST_300001_SM_1000_NS6detail15normal_iteratorINSA_10device_ptrIiEEEEEEEE10policy1000Ei14double_functorSF_JPiEEEvT0_iT1_T2_DpNS2_10kernel_argIT3_EE:
	.zero		936


//--------------------- .nv.constant0._ZN3cub18CUB_300001_SM_10006detail8for_each13static_kernelINS2_12policy_hub_t12policy_500_tElN6thrust24THRUST_300001_SM_1000_NS8cuda_cub10__tabulate7functorINS7_6detail15normal_iteratorINS7_10device_ptrIiEEEENS7_6system6detail7generic6detail22compute_sequence_valueIivEElEEEEvT0_T1_ --------------------------
	.section	.nv.constant0._ZN3cub18CUB_300001_SM_10006detail8for_each13static_kernelINS2_12policy_hub_t12policy_500_tElN6thrust24THRUST_300001_SM_1000_NS8cuda_cub10__tabulate7functorINS7_6detail15normal_iteratorINS7_10device_ptrIiEEEENS7_6system6detail7generic6detail22compute_sequence_valueIivEElEEEEvT0_T1_,"a",@progbits
	.sectionflags	@""
	.align	4
.nv.constant0._ZN3cub18CUB_300001_SM_10006detail8for_each13static_kernelINS2_12policy_hub_t12policy_500_tElN6thrust24THRUST_300001_SM_1000_NS8cuda_cub10__tabulate7functorINS7_6detail15normal_iteratorINS7_10device_ptrIiEEEENS7_6system6detail7generic6detail22compute_sequence_valueIivEElEEEEvT0_T1_:
	.zero		920


//--------------------- .nv.constant0._ZN3cub18CUB_300001_SM_10006detail8for_each13static_kernelINS2_12policy_hub_t12policy_500_tEmN6thrust24THRUST_300001_SM_1000_NS8cuda_cub20__uninitialized_fill7functorINS7_10device_ptrIiEEiEEEEvT0_T1_ --------------------------
	.section	.nv.constant0._ZN3cub18CUB_300001_SM_10006detail8for_each13static_kernelINS2_12policy_hub_t12policy_500_tEmN6thrust24THRUST_300001_SM_1000_NS8cuda_cub20__uninitialized_fill7functorINS7_10device_ptrIiEEiEEEEvT0_T1_,"a",@progbits
	.sectionflags	@""
	.align	4
.nv.constant0._ZN3cub18CUB_300001_SM_10006detail8for_each13static_kernelINS2_12policy_hub_t12policy_500_tEmN6thrust24THRUST_300001_SM_1000_NS8cuda_cub20__uninitialized_fill7functorINS7_10device_ptrIiEEiEEEEvT0_T1_:
	.zero		920


//--------------------- .nv.constant0._ZN3cub18CUB_300001_SM_10006detail11EmptyKernelIvEEvv --------------------------
	.section	.nv.constant0._ZN3cub18CUB_300001_SM_10006detail11EmptyKernelIvEEvv,"a",@progbits
	.sectionflags	@""
	.align	4
.nv.constant0._ZN3cub18CUB_300001_SM_10006detail11EmptyKernelIvEEvv:
	.zero		896


//--------------------- SYMBOLS --------------------------

	.type		.nv.reservedSmem.offset0,@object
	.size		.nv.reservedSmem.offset0,0x4
